	.target	sm_100a

	.elftype	@"ET_EXEC"


//--------------------- .note.nv.tkinfo           --------------------------
	.section	.note.nv.tkinfo,"",@"SHT_NOTE"
	.sectionflags	@"SHF_NOTE_NV_TKINFO"
	.tkinfo
        /*0018*/ 	.word	0x00000002
        /*0030*/ 	.string	""
        /*0030*/ 	.string	"ptxas"
        /*0030*/ 	.string	"Cuda compilation tools, release 13.0, V13.0.88"
        /*0030*/ 	.string	"Build cuda_13.0.r13.0/compiler.36424714_0"
        /*0030*/ 	.string	"-arch sm_100a -m 64 "



//--------------------- .note.nv.cuinfo           --------------------------
	.section	.note.nv.cuinfo,"",@"SHT_NOTE"
	.sectionflags	@"SHF_NOTE_NV_CUINFO"
        /*0018*/ 	.short	0x0002
        /*001a*/ 	.short	0x0064
        /*001c*/ 	.short	0x0082
	.zero		2


//--------------------- .nv.info                  --------------------------
	.section	.nv.info,"",@"SHT_CUDA_INFO"
	.align	4


	//----- nvinfo : EIATTR_REGCOUNT
	.align		4
        /*0000*/ 	.byte	0x04, 0x2f
        /*0002*/ 	.short	(.L_19 - .L_18)
	.align		4
.L_18:
        /*0004*/ 	.word	index@(_ZN7cutlass13device_kernelINS_4gemm6kernel13GemmUniversalIN4cute5tupleIJiiiiEEENS1_10collective13CollectiveMmaINS1_35MainloopSm100TmaUmmaWarpSpecializedILi2ELi2ELi4ENS5_IJNS4_1CILi1EEESB_SB_EEEEENS5_IJNSA_ILi128EEESE_NSA_ILi64EEEEEENS_6half_tENS5_IJlSB_lEEESH_NS5_IJSB_llEEENS4_8TiledMMAINS4_8MMA_AtomIJNS4_20SM100_MMA_F16BF16_SSISH_SH_fLi128ELi128ELNS4_4UMMA5MajorE0ELSO_1ELNSN_7ScaleInE0ELSP_0EEEEEENS4_6LayoutISC_NS5_IJNSA_ILi0EEEST_ST_EEEEENS5_IJNS4_10UnderscoreESW_SW_EEEEENS4_13SM90_TMA_LOADENS4_14ComposedLayoutINS4_7SwizzleILi3ELi4ELi3EEENS4_18smem_ptr_flag_bitsILi16EEENSS_INS5_IJNSA_ILi8EEESF_EEENS5_IJSF_SB_EEEEEEEvNS4_8identityESZ_NS10_IS12_S14_NSS_INS5_IJSF_S15_EEENS5_IJSB_SF_EEEEEEEvS1A_EENS_8epilogue10collective18CollectiveEpilogueINS1G_23Sm100TmaWarpSpecializedILi4ELi2ELi32ELb1ELb0EEEJSG_NS5_IJNSS_ISE_SB_EENSS_INSA_ILi32EEESB_EEEEESH_SI_SH_SI_NS1G_6fusion15FusionCallbacksIS1K_NS1P_17LinearCombinationISH_fSH_fLNS_15FloatRoundStyleE2EEESG_S1O_JEEENS4_5SM1004TMEM4LOAD26SM100_TMEM_LOAD_32dp32b32xESZ_NS10_INS11_ILi2ELi4ELi3EEES14_NSS_INS5_IJS15_S1M_EEENS5_IJS1M_SB_EEEEEEENS4_39AutoVectorizingCopyWithAssumedAlignmentILi128EEENS4_14SM90_TMA_STOREES23_S25_S25_EEEvvEEEEvNT_6ParamsE)
        /*0008*/ 	.word	0x0000006e


	//----- nvinfo : EIATTR_FRAME_SIZE
	.align		4
.L_19:
        /*000c*/ 	.byte	0x04, 0x11
        /*000e*/ 	.short	(.L_21 - .L_20)
	.align		4
.L_20:
        /*0010*/ 	.word	index@($__internal_2_$__cuda_sm10x_tcgen05_guardrail_trap_unallocated_columns_being_dealloced)
        /*0014*/ 	.word	0x00000000


	//----- nvinfo : EIATTR_FRAME_SIZE
	.align		4
.L_21:
        /*0018*/ 	.byte	0x04, 0x11
        /*001a*/ 	.short	(.L_23 - .L_22)
	.align		4
.L_22:
        /*001c*/ 	.word	index@($__internal_1_$__cuda_sm10x_tcgen05_guardrail_trap_phase_invalid_during_alloc)
        /*0020*/ 	.word	0x00000000


	//----- nvinfo : EIATTR_FRAME_SIZE
	.align		4
.L_23:
        /*0024*/ 	.byte	0x04, 0x11
        /*0026*/ 	.short	(.L_25 - .L_24)
	.align		4
.L_24:
        /*0028*/ 	.word	index@($__internal_0_$__cuda_sm10x_tcgen05_guardrail_trap_col_being_dealloced_not_returned_by_alloc)
        /*002c*/ 	.word	0x00000000


	//----- nvinfo : EIATTR_FRAME_SIZE
	.align		4
.L_25:
        /*0030*/ 	.byte	0x04, 0x11
        /*0032*/ 	.short	(.L_27 - .L_26)
	.align		4
.L_26:
        /*0034*/ 	.word	index@(_ZN7cutlass13device_kernelINS_4gemm6kernel13GemmUniversalIN4cute5tupleIJiiiiEEENS1_10collective13CollectiveMmaINS1_35MainloopSm100TmaUmmaWarpSpecializedILi2ELi2ELi4ENS5_IJNS4_1CILi1EEESB_SB_EEEEENS5_IJNSA_ILi128EEESE_NSA_ILi64EEEEEENS_6half_tENS5_IJlSB_lEEESH_NS5_IJSB_llEEENS4_8TiledMMAINS4_8MMA_AtomIJNS4_20SM100_MMA_F16BF16_SSISH_SH_fLi128ELi128ELNS4_4UMMA5MajorE0ELSO_1ELNSN_7ScaleInE0ELSP_0EEEEEENS4_6LayoutISC_NS5_IJNSA_ILi0EEEST_ST_EEEEENS5_IJNS4_10UnderscoreESW_SW_EEEEENS4_13SM90_TMA_LOADENS4_14ComposedLayoutINS4_7SwizzleILi3ELi4ELi3EEENS4_18smem_ptr_flag_bitsILi16EEENSS_INS5_IJNSA_ILi8EEESF_EEENS5_IJSF_SB_EEEEEEEvNS4_8identityESZ_NS10_IS12_S14_NSS_INS5_IJSF_S15_EEENS5_IJSB_SF_EEEEEEEvS1A_EENS_8epilogue10collective18CollectiveEpilogueINS1G_23Sm100TmaWarpSpecializedILi4ELi2ELi32ELb1ELb0EEEJSG_NS5_IJNSS_ISE_SB_EENSS_INSA_ILi32EEESB_EEEEESH_SI_SH_SI_NS1G_6fusion15FusionCallbacksIS1K_NS1P_17LinearCombinationISH_fSH_fLNS_15FloatRoundStyleE2EEESG_S1O_JEEENS4_5SM1004TMEM4LOAD26SM100_TMEM_LOAD_32dp32b32xESZ_NS10_INS11_ILi2ELi4ELi3EEES14_NSS_INS5_IJS15_S1M_EEENS5_IJS1M_SB_EEEEEEENS4_39AutoVectorizingCopyWithAssumedAlignmentILi128EEENS4_14SM90_TMA_STOREES23_S25_S25_EEEvvEEEEvNT_6ParamsE)
        /*0038*/ 	.word	0x00000000


	//----- nvinfo : EIATTR_MIN_STACK_SIZE
	.align		4
.L_27:
        /*003c*/ 	.byte	0x04, 0x12
        /*003e*/ 	.short	(.L_29 - .L_28)
	.align		4
.L_28:
        /*0040*/ 	.word	index@(_ZN7cutlass13device_kernelINS_4gemm6kernel13GemmUniversalIN4cute5tupleIJiiiiEEENS1_10collective13CollectiveMmaINS1_35MainloopSm100TmaUmmaWarpSpecializedILi2ELi2ELi4ENS5_IJNS4_1CILi1EEESB_SB_EEEEENS5_IJNSA_ILi128EEESE_NSA_ILi64EEEEEENS_6half_tENS5_IJlSB_lEEESH_NS5_IJSB_llEEENS4_8TiledMMAINS4_8MMA_AtomIJNS4_20SM100_MMA_F16BF16_SSISH_SH_fLi128ELi128ELNS4_4UMMA5MajorE0ELSO_1ELNSN_7ScaleInE0ELSP_0EEEEEENS4_6LayoutISC_NS5_IJNSA_ILi0EEEST_ST_EEEEENS5_IJNS4_10UnderscoreESW_SW_EEEEENS4_13SM90_TMA_LOADENS4_14ComposedLayoutINS4_7SwizzleILi3ELi4ELi3EEENS4_18smem_ptr_flag_bitsILi16EEENSS_INS5_IJNSA_ILi8EEESF_EEENS5_IJSF_SB_EEEEEEEvNS4_8identityESZ_NS10_IS12_S14_NSS_INS5_IJSF_S15_EEENS5_IJSB_SF_EEEEEEEvS1A_EENS_8epilogue10collective18CollectiveEpilogueINS1G_23Sm100TmaWarpSpecializedILi4ELi2ELi32ELb1ELb0EEEJSG_NS5_IJNSS_ISE_SB_EENSS_INSA_ILi32EEESB_EEEEESH_SI_SH_SI_NS1G_6fusion15FusionCallbacksIS1K_NS1P_17LinearCombinationISH_fSH_fLNS_15FloatRoundStyleE2EEESG_S1O_JEEENS4_5SM1004TMEM4LOAD26SM100_TMEM_LOAD_32dp32b32xESZ_NS10_INS11_ILi2ELi4ELi3EEES14_NSS_INS5_IJS15_S1M_EEENS5_IJS1M_SB_EEEEEEENS4_39AutoVectorizingCopyWithAssumedAlignmentILi128EEENS4_14SM90_TMA_STOREES23_S25_S25_EEEvvEEEEvNT_6ParamsE)
        /*0044*/ 	.word	0x00000000
.L_29:


//--------------------- .nv.compat                --------------------------
	.section	.nv.compat,"",@"SHT_CUDA_COMPAT_INFO"
	.align	4
        /*0000*/ 	.byte	0x02, 0x09, 0x01, 0x00, 0x02, 0x02, 0x02, 0x00, 0x02, 0x05, 0x05, 0x00, 0x03, 0x07, 0x01, 0x01
        /*0010*/ 	.byte	0x02, 0x03, 0x01, 0x00, 0x02, 0x06, 0x01, 0x00, 0x04, 0x0b, 0x08, 0x00, 0x09, 0x00, 0x00, 0x00
        /*0020*/ 	.byte	0x00, 0x00, 0x00, 0x00


//--------------------- .nv.info._ZN7cutlass13device_kernelINS_4gemm6kernel13GemmUniversalIN4cute5tupleIJiiiiEEENS1_10collective13CollectiveMmaINS1_35MainloopSm100TmaUmmaWarpSpecializedILi2ELi2ELi4ENS5_IJNS4_1CILi1EEESB_SB_EEEEENS5_IJNSA_ILi128EEESE_NSA_ILi64EEEEEENS_6half_tENS5_IJlSB_lEEESH_NS5_IJSB_llEEENS4_8TiledMMAINS4_8MMA_AtomIJNS4_20SM100_MMA_F16BF16_SSISH_SH_fLi128ELi128ELNS4_4UMMA5MajorE0ELSO_1ELNSN_7ScaleInE0ELSP_0EEEEEENS4_6LayoutISC_NS5_IJNSA_ILi0EEEST_ST_EEEEENS5_IJNS4_10UnderscoreESW_SW_EEEEENS4_13SM90_TMA_LOADENS4_14ComposedLayoutINS4_7SwizzleILi3ELi4ELi3EEENS4_18smem_ptr_flag_bitsILi16EEENSS_INS5_IJNSA_ILi8EEESF_EEENS5_IJSF_SB_EEEEEEEvNS4_8identityESZ_NS10_IS12_S14_NSS_INS5_IJSF_S15_EEENS5_IJSB_SF_EEEEEEEvS1A_EENS_8epilogue10collective18CollectiveEpilogueINS1G_23Sm100TmaWarpSpecializedILi4ELi2ELi32ELb1ELb0EEEJSG_NS5_IJNSS_ISE_SB_EENSS_INSA_ILi32EEESB_EEEEESH_SI_SH_SI_NS1G_6fusion15FusionCallbacksIS1K_NS1P_17LinearCombinationISH_fSH_fLNS_15FloatRoundStyleE2EEESG_S1O_JEEENS4_5SM1004TMEM4LOAD26SM100_TMEM_LOAD_32dp32b32xESZ_NS10_INS11_ILi2ELi4ELi3EEES14_NSS_INS5_IJS15_S1M_EEENS5_IJS1M_SB_EEEEEEENS4_39AutoVectorizingCopyWithAssumedAlignmentILi128EEENS4_14SM90_TMA_STOREES23_S25_S25_EEEvvEEEEvNT_6ParamsE --------------------------
	.section	.nv.info._ZN7cutlass13device_kernelINS_4gemm6kernel13GemmUniversalIN4cute5tupleIJiiiiEEENS1_10collective13CollectiveMmaINS1_35MainloopSm100TmaUmmaWarpSpecializedILi2ELi2ELi4ENS5_IJNS4_1CILi1EEESB_SB_EEEEENS5_IJNSA_ILi128EEESE_NSA_ILi64EEEEEENS_6half_tENS5_IJlSB_lEEESH_NS5_IJSB_llEEENS4_8TiledMMAINS4_8MMA_AtomIJNS4_20SM100_MMA_F16BF16_SSISH_SH_fLi128ELi128ELNS4_4UMMA5MajorE0ELSO_1ELNSN_7ScaleInE0ELSP_0EEEEEENS4_6LayoutISC_NS5_IJNSA_ILi0EEEST_ST_EEEEENS5_IJNS4_10UnderscoreESW_SW_EEEEENS4_13SM90_TMA_LOADENS4_14ComposedLayoutINS4_7SwizzleILi3ELi4ELi3EEENS4_18smem_ptr_flag_bitsILi16EEENSS_INS5_IJNSA_ILi8EEESF_EEENS5_IJSF_SB_EEEEEEEvNS4_8identityESZ_NS10_IS12_S14_NSS_INS5_IJSF_S15_EEENS5_IJSB_SF_EEEEEEEvS1A_EENS_8epilogue10collective18CollectiveEpilogueINS1G_23Sm100TmaWarpSpecializedILi4ELi2ELi32ELb1ELb0EEEJSG_NS5_IJNSS_ISE_SB_EENSS_INSA_ILi32EEESB_EEEEESH_SI_SH_SI_NS1G_6fusion15FusionCallbacksIS1K_NS1P_17LinearCombinationISH_fSH_fLNS_15FloatRoundStyleE2EEESG_S1O_JEEENS4_5SM1004TMEM4LOAD26SM100_TMEM_LOAD_32dp32b32xESZ_NS10_INS11_ILi2ELi4ELi3EEES14_NSS_INS5_IJS15_S1M_EEENS5_IJS1M_SB_EEEEEEENS4_39AutoVectorizingCopyWithAssumedAlignmentILi128EEENS4_14SM90_TMA_STOREES23_S25_S25_EEEvvEEEEvNT_6ParamsE,"",@"SHT_CUDA_INFO"
	.sectionflags	@""
	.align	4


	//----- nvinfo : EIATTR_CUDA_API_VERSION
	.align		4
        /*0000*/ 	.byte	0x04, 0x37
        /*0002*/ 	.short	(.L_31 - .L_30)
.L_30:
        /*0004*/ 	.word	0x00000082


	//----- nvinfo : EIATTR_KPARAM_INFO
	.align		4
.L_31:
        /*0008*/ 	.byte	0x04, 0x17
        /*000a*/ 	.short	(.L_33 - .L_32)
.L_32:
        /*000c*/ 	.word	0x00000000
        /*0010*/ 	.short	0x0000
        /*0012*/ 	.short	0x0000
        /*0014*/ 	.byte	0x00, 0xf0, 0x01, 0x20


	//----- nvinfo : EIATTR_AT_ENTRY_FRAGMENTS
	.align		4
.L_33:
        /*0018*/ 	.byte	0x04, 0x4f
        /*001a*/ 	.short	(.L_35 - .L_34)


	//   ....[0]....
.L_34:
        /*001c*/ 	.word	0x00000006


	//----- nvinfo : EIATTR_RESERVED_SMEM_USED
	.align		4
.L_35:
        /*0020*/ 	.byte	0x01, 0x41
	.zero		2


	//----- nvinfo : EIATTR_SPARSE_MMA_MASK
	.align		4
        /*0024*/ 	.byte	0x03, 0x50
        /*0026*/ 	.short	0x0000


	//----- nvinfo : EIATTR_TCGEN05_1CTA_USED
	.align		4
        /*0028*/ 	.byte	0x01, 0x51
	.zero		2


	//----- nvinfo : EIATTR_MAXREG_COUNT
	.align		4
        /*002c*/ 	.byte	0x03, 0x1b
        /*002e*/ 	.short	0x00ff


	//----- nvinfo : EIATTR_NUM_BARRIERS
	.align		4
        /*0030*/ 	.byte	0x02, 0x4c
        /*0032*/ 	.byte	0x07
	.zero		1


	//----- nvinfo : EIATTR_EXTERNS
	.align		4
        /*0034*/ 	.byte	0x04, 0x0f
        /*0036*/ 	.short	(.L_37 - .L_36)


	//   ....[0]....
	.align		4
.L_36:
        /*0038*/ 	.word	index@(__assertfail)


	//----- nvinfo : EIATTR_MERCURY_ISA_VERSION
	.align		4
.L_37:
        /*003c*/ 	.byte	0x03, 0x5f
        /*003e*/ 	.short	0x0101


	//----- nvinfo : EIATTR_INT_WARP_WIDE_INSTR_OFFSETS
	.align		4
        /*0040*/ 	.byte	0x04, 0x31
        /*0042*/ 	.short	(.L_39 - .L_38)


	//   ....[0]....
.L_38:
        /*0044*/ 	.word	0x00001e40


	//   ....[1]....
        /*0048*/ 	.word	0x00003760


	//   ....[2]....
        /*004c*/ 	.word	0x00003790


	//   ....[3]....
        /*0050*/ 	.word	0x000037e0


	//   ....[4]....
        /*0054*/ 	.word	0x00004100


	//   ....[5]....
        /*0058*/ 	.word	0x00004160


	//   ....[6]....
        /*005c*/ 	.word	0x00004240


	//   ....[7]....
        /*0060*/ 	.word	0x000042b0


	//   ....[8]....
        /*0064*/ 	.word	0x000043c0


	//   ....[9]....
        /*0068*/ 	.word	0x00004450


	//   ....[10]....
        /*006c*/ 	.word	0x00004620


	//   ....[11]....
        /*0070*/ 	.word	0x00004780


	//----- nvinfo : EIATTR_COOP_GROUP_MASK_REGIDS
	.align		4
.L_39:
        /*0074*/ 	.byte	0x04, 0x29
        /*0076*/ 	.short	(.L_41 - .L_40)


	//   ....[0]....
.L_40:
        /*0078*/ 	.word	0xffffffff


	//   ....[1]....
        /*007c*/ 	.word	0xffffffff


	//   ....[2]....
        /*0080*/ 	.word	0xffffffff


	//   ....[3]....
        /*0084*/ 	.word	0xffffffff


	//   ....[4]....
        /*0088*/ 	.word	0xffffffff


	//   ....[5]....
        /*008c*/ 	.word	0xffffffff


	//   ....[6]....
        /*0090*/ 	.word	0xffffffff


	//   ....[7]....
        /*0094*/ 	.word	0xffffffff


	//   ....[8]....
        /*0098*/ 	.word	0xffffffff


	//   ....[9]....
        /*009c*/ 	.word	0xffffffff


	//   ....[10]....
        /*00a0*/ 	.word	0xffffffff


	//   ....[11]....
        /*00a4*/ 	.word	0xffffffff


	//   ....[12]....
        /*00a8*/ 	.word	0xffffffff


	//----- nvinfo : EIATTR_COOP_GROUP_INSTR_OFFSETS
	.align		4
.L_41:
        /*00ac*/ 	.byte	0x04, 0x28
        /*00ae*/ 	.short	(.L_43 - .L_42)


	//   ....[0]....
.L_42:
        /*00b0*/ 	.word	0x00000090


	//   ....[1]....
        /*00b4*/ 	.word	0x000004d0


	//   ....[2]....
        /*00b8*/ 	.word	0x00000600


	//   ....[3]....
        /*00bc*/ 	.word	0x000007a0


	//   ....[4]....
        /*00c0*/ 	.word	0x000008a0


	//   ....[5]....
        /*00c4*/ 	.word	0x00000a10


	//   ....[6]....
        /*00c8*/ 	.word	0x00000bb0


	//   ....[7]....
        /*00cc*/ 	.word	0x00001d20


	//   ....[8]....
        /*00d0*/ 	.word	0x000029e0


	//   ....[9]....
        /*00d4*/ 	.word	0x00002bf0


	//   ....[10]....
        /*00d8*/ 	.word	0x00002c20


	//   ....[11]....
        /*00dc*/ 	.word	0x00003650


	//   ....[12]....
        /*00e0*/ 	.word	0x00003880


	//----- nvinfo : EIATTR_VRC_CTA_INIT_COUNT
	.align		4
.L_43:
        /*00e4*/ 	.byte	0x02, 0x4a
        /*00e6*/ 	.byte	0x80
	.zero		1


	//----- nvinfo : EIATTR_SYSCALL_OFFSETS
	.align		4
        /*00e8*/ 	.byte	0x04, 0x46
        /*00ea*/ 	.short	(.L_45 - .L_44)


	//   ....[0]....
.L_44:
        /*00ec*/ 	.word	0x00005200


	//   ....[1]....
        /*00f0*/ 	.word	0x000052f0


	//   ....[2]....
        /*00f4*/ 	.word	0x00005a60


	//   ....[3]....
        /*00f8*/ 	.word	0x000066e0


	//   ....[4]....
        /*00fc*/ 	.word	0x00007330


	//   ....[5]....
        /*0100*/ 	.word	0x00007f80


	//----- nvinfo : EIATTR_MBARRIER_INSTR_OFFSETS
	.align		4
.L_45:
        /*0104*/ 	.byte	0x04, 0x39
        /*0106*/ 	.short	(.L_47 - .L_46)


	//   ....[0]....
.L_46:
        /*0108*/ 	.word	0x000005b0
        /*010c*/ 	.word	0x000000ff
        /*0110*/ 	.word	0x00000000
        /*0114*/ 	.short	0x0100
        /*0116*/ 	.byte	0x05
	.zero		1


	//   ....[1]....
        /*0118*/ 	.word	0x000005c0
        /*011c*/ 	.word	0x000000ff
        /*0120*/ 	.word	0x00000010
        /*0124*/ 	.short	0x0100
        /*0126*/ 	.byte	0x05
	.zero		1


	//   ....[2]....
        /*0128*/ 	.word	0x000005d0
        /*012c*/ 	.word	0x000000ff
        /*0130*/ 	.word	0x00000008
        /*0134*/ 	.short	0x0100
        /*0136*/ 	.byte	0x05
	.zero		1


	//   ....[3]....
        /*0138*/ 	.word	0x000005e0
        /*013c*/ 	.word	0x000000ff
        /*0140*/ 	.word	0x00000018
        /*0144*/ 	.short	0x0100
        /*0146*/ 	.byte	0x05
	.zero		1


	//   ....[4]....
        /*0148*/ 	.word	0x00000710
        /*014c*/ 	.word	0x000000ff
        /*0150*/ 	.word	0x00000020
        /*0154*/ 	.short	0x0100
        /*0156*/ 	.byte	0x07
	.zero		1


	//   ....[5]....
        /*0158*/ 	.word	0x00000720
        /*015c*/ 	.word	0x000000ff
        /*0160*/ 	.word	0x00000040
        /*0164*/ 	.short	0x0100
        /*0166*/ 	.byte	0x07
	.zero		1


	//   ....[6]....
        /*0168*/ 	.word	0x00000730
        /*016c*/ 	.word	0x000000ff
        /*0170*/ 	.word	0x00000028
        /*0174*/ 	.short	0x0100
        /*0176*/ 	.byte	0x07
	.zero		1


	//   ....[7]....
        /*0178*/ 	.word	0x00000740
        /*017c*/ 	.word	0x000000ff
        /*0180*/ 	.word	0x00000048
        /*0184*/ 	.short	0x0100
        /*0186*/ 	.byte	0x07
	.zero		1


	//   ....[8]....
        /*0188*/ 	.word	0x00000750
        /*018c*/ 	.word	0x000000ff
        /*0190*/ 	.word	0x00000030
        /*0194*/ 	.short	0x0100
        /*0196*/ 	.byte	0x07
	.zero		1


	//   ....[9]....
        /*0198*/ 	.word	0x00000760
        /*019c*/ 	.word	0x000000ff
        /*01a0*/ 	.word	0x00000050
        /*01a4*/ 	.short	0x0100
        /*01a6*/ 	.byte	0x07
	.zero		1


	//   ....[10]....
        /*01a8*/ 	.word	0x00000770
        /*01ac*/ 	.word	0x000000ff
        /*01b0*/ 	.word	0x00000038
        /*01b4*/ 	.short	0x0100
        /*01b6*/ 	.byte	0x07
	.zero		1


	//   ....[11]....
        /*01b8*/ 	.word	0x00000780
        /*01bc*/ 	.word	0x000000ff
        /*01c0*/ 	.word	0x00000058
        /*01c4*/ 	.short	0x0100
        /*01c6*/ 	.byte	0x07
	.zero		1


	//   ....[12]....
        /*01c8*/ 	.word	0x00000870
        /*01cc*/ 	.word	0x000000ff
        /*01d0*/ 	.word	0x00000060
        /*01d4*/ 	.short	0x0100
        /*01d6*/ 	.byte	0x05
	.zero		1


	//   ....[13]....
        /*01d8*/ 	.word	0x00000880
        /*01dc*/ 	.word	0x000000ff
        /*01e0*/ 	.word	0x00000068
        /*01e4*/ 	.short	0x0100
        /*01e6*/ 	.byte	0x05
	.zero		1


	//   ....[14]....
        /*01e8*/ 	.word	0x000009c0
        /*01ec*/ 	.word	0x000000ff
        /*01f0*/ 	.word	0x00000070
        /*01f4*/ 	.short	0x0100
        /*01f6*/ 	.byte	0x05
	.zero		1


	//   ....[15]....
        /*01f8*/ 	.word	0x000009d0
        /*01fc*/ 	.word	0x000000ff
        /*0200*/ 	.word	0x00000080
        /*0204*/ 	.short	0x0100
        /*0206*/ 	.byte	0x05
	.zero		1


	//   ....[16]....
        /*0208*/ 	.word	0x000009e0
        /*020c*/ 	.word	0x000000ff
        /*0210*/ 	.word	0x00000078
        /*0214*/ 	.short	0x0100
        /*0216*/ 	.byte	0x05
	.zero		1


	//   ....[17]....
        /*0218*/ 	.word	0x000009f0
        /*021c*/ 	.word	0x000000ff
        /*0220*/ 	.word	0x00000088
        /*0224*/ 	.short	0x0100
        /*0226*/ 	.byte	0x05
	.zero		1


	//   ....[18]....
        /*0228*/ 	.word	0x00000b20
        /*022c*/ 	.word	0x000000ff
        /*0230*/ 	.word	0x00000090
        /*0234*/ 	.short	0x0100
        /*0236*/ 	.byte	0x07
	.zero		1


	//   ....[19]....
        /*0238*/ 	.word	0x00000b30
        /*023c*/ 	.word	0x000000ff
        /*0240*/ 	.word	0x000000b0
        /*0244*/ 	.short	0x0100
        /*0246*/ 	.byte	0x07
	.zero		1


	//   ....[20]....
        /*0248*/ 	.word	0x00000b40
        /*024c*/ 	.word	0x000000ff
        /*0250*/ 	.word	0x00000098
        /*0254*/ 	.short	0x0100
        /*0256*/ 	.byte	0x07
	.zero		1


	//   ....[21]....
        /*0258*/ 	.word	0x00000b50
        /*025c*/ 	.word	0x000000ff
        /*0260*/ 	.word	0x000000b8
        /*0264*/ 	.short	0x0100
        /*0266*/ 	.byte	0x07
	.zero		1


	//   ....[22]....
        /*0268*/ 	.word	0x00000b60
        /*026c*/ 	.word	0x000000ff
        /*0270*/ 	.word	0x000000a0
        /*0274*/ 	.short	0x0100
        /*0276*/ 	.byte	0x07
	.zero		1


	//   ....[23]....
        /*0278*/ 	.word	0x00000b70
        /*027c*/ 	.word	0x000000ff
        /*0280*/ 	.word	0x000000c0
        /*0284*/ 	.short	0x0100
        /*0286*/ 	.byte	0x07
	.zero		1


	//   ....[24]....
        /*0288*/ 	.word	0x00000b80
        /*028c*/ 	.word	0x000000ff
        /*0290*/ 	.word	0x000000a8
        /*0294*/ 	.short	0x0100
        /*0296*/ 	.byte	0x07
	.zero		1


	//   ....[25]....
        /*0298*/ 	.word	0x00000b90
        /*029c*/ 	.word	0x000000ff
        /*02a0*/ 	.word	0x000000c8
        /*02a4*/ 	.short	0x0100
        /*02a6*/ 	.byte	0x07
	.zero		1


	//   ....[26]....
        /*02a8*/ 	.word	0x00000c80
        /*02ac*/ 	.word	0x000000ff
        /*02b0*/ 	.word	0x000000d0
        /*02b4*/ 	.short	0x0100
        /*02b6*/ 	.byte	0x05
	.zero		1


	//   ....[27]....
        /*02b8*/ 	.word	0x00000c90
        /*02bc*/ 	.word	0x000000ff
        /*02c0*/ 	.word	0x000000e0
        /*02c4*/ 	.short	0x0100
        /*02c6*/ 	.byte	0x05
	.zero		1


	//   ....[28]....
        /*02c8*/ 	.word	0x00000ca0
        /*02cc*/ 	.word	0x000000ff
        /*02d0*/ 	.word	0x000000d8
        /*02d4*/ 	.short	0x0100
        /*02d6*/ 	.byte	0x05
	.zero		1


	//   ....[29]....
        /*02d8*/ 	.word	0x00000cb0
        /*02dc*/ 	.word	0x000000ff
        /*02e0*/ 	.word	0x000000e8
        /*02e4*/ 	.short	0x0100
        /*02e6*/ 	.byte	0x05
	.zero		1


	//   ....[30]....
        /*02e8*/ 	.word	0x00001580
        /*02ec*/ 	.word	0x00000002
        /*02f0*/ 	.word	0x000000e0
        /*02f4*/ 	.short	0x010a
        /*02f6*/ 	.byte	0xff
	.zero		1


	//   ....[31]....
        /*02f8*/ 	.word	0x000015b0
        /*02fc*/ 	.word	0x00000002
        /*0300*/ 	.word	0x000000d0
        /*0304*/ 	.short	0x0101
        /*0306*/ 	.byte	0xff
	.zero		1


	//   ....[32]....
        /*0308*/ 	.word	0x00001680
        /*030c*/ 	.word	0x000000ff
        /*0310*/ 	.word	0x00000010
        /*0314*/ 	.short	0x010a
        /*0316*/ 	.byte	0x08
	.zero		1


	//   ....[33]....
        /*0318*/ 	.word	0x00001730
        /*031c*/ 	.word	0x000000ff
        /*0320*/ 	.word	0x00000010
        /*0324*/ 	.short	0x010a
        /*0326*/ 	.byte	0x21
	.zero		1


	//   ....[34]....
        /*0328*/ 	.word	0x00001890
        /*032c*/ 	.word	0x000000ff
        /*0330*/ 	.word	0x00000010
        /*0334*/ 	.short	0x010a
        /*0336*/ 	.byte	0x08
	.zero		1


	//   ....[35]....
        /*0338*/ 	.word	0x000019d0
        /*033c*/ 	.word	0x000000ff
        /*0340*/ 	.word	0x00000068
        /*0344*/ 	.short	0x0101
        /*0346*/ 	.byte	0x04
	.zero		1


	//   ....[36]....
        /*0348*/ 	.word	0x000019f0
        /*034c*/ 	.word	0x000000ff
        /*0350*/ 	.word	0x00000010
        /*0354*/ 	.short	0x010a
        /*0356*/ 	.byte	0x08
	.zero		1


	//   ....[37]....
        /*0358*/ 	.word	0x00001a80
        /*035c*/ 	.word	0x000000ff
        /*0360*/ 	.word	0x00000010
        /*0364*/ 	.short	0x010a
        /*0366*/ 	.byte	0x19
	.zero		1


	//   ....[38]....
        /*0368*/ 	.word	0x00001be0
        /*036c*/ 	.word	0x000000ff
        /*0370*/ 	.word	0x00000010
        /*0374*/ 	.short	0x010a
        /*0376*/ 	.byte	0x08
	.zero		1


	//   ....[39]....
        /*0378*/ 	.word	0x00001d50
        /*037c*/ 	.word	0x00000002
        /*0380*/ 	.word	0x00000070
        /*0384*/ 	.short	0x010a
        /*0386*/ 	.byte	0xff
	.zero		1


	//   ....[40]....
        /*0388*/ 	.word	0x00001e10
        /*038c*/ 	.word	0x00000002
        /*0390*/ 	.word	0x00000000
        /*0394*/ 	.short	0x0101
        /*0396*/ 	.byte	0xff
	.zero		1


	//   ....[41]....
        /*0398*/ 	.word	0x00002370
        /*039c*/ 	.word	0x000000ff
        /*03a0*/ 	.word	0x00000000
        /*03a4*/ 	.short	0x010a
        /*03a6*/ 	.byte	0x04
	.zero		1


	//   ....[42]....
        /*03a8*/ 	.word	0x00002410
        /*03ac*/ 	.word	0x00000000
        /*03b0*/ 	.word	0x00000000
        /*03b4*/ 	.short	0x010a
        /*03b6*/ 	.byte	0xff
	.zero		1


	//   ....[43]....
        /*03b8*/ 	.word	0x00002530
        /*03bc*/ 	.word	0x00000000
        /*03c0*/ 	.word	0x000000d0
        /*03c4*/ 	.short	0x010a
        /*03c6*/ 	.byte	0xff
	.zero		1


	//   ....[44]....
        /*03c8*/ 	.word	0x000025a0
        /*03cc*/ 	.word	0x00000000
        /*03d0*/ 	.word	0x00000000
        /*03d4*/ 	.short	0x0101
        /*03d6*/ 	.byte	0xff
	.zero		1


	//   ....[45]....
        /*03d8*/ 	.word	0x000025c0
        /*03dc*/ 	.word	0x000000ff
        /*03e0*/ 	.word	0x00000080
        /*03e4*/ 	.short	0x010a
        /*03e6*/ 	.byte	0x05
	.zero		1


	//   ....[46]....
        /*03e8*/ 	.word	0x000026e0
        /*03ec*/ 	.word	0x00000000
        /*03f0*/ 	.word	0x00000070
        /*03f4*/ 	.short	0x010a
        /*03f6*/ 	.byte	0xff
	.zero		1


	//   ....[47]....
        /*03f8*/ 	.word	0x000027e0
        /*03fc*/ 	.word	0x00000000
        /*0400*/ 	.word	0x00000000
        /*0404*/ 	.short	0x0101
        /*0406*/ 	.byte	0xff
	.zero		1


	//   ....[48]....
        /*0408*/ 	.word	0x00002870
        /*040c*/ 	.word	0x000000ff
        /*0410*/ 	.word	0x00000080
        /*0414*/ 	.short	0x0106
        /*0416*/ 	.byte	0x05
	.zero		1


	//   ....[49]....
        /*0418*/ 	.word	0x00002890
        /*041c*/ 	.word	0x000000ff
        /*0420*/ 	.word	0x00000080
        /*0424*/ 	.short	0x010a
        /*0426*/ 	.byte	0x05
	.zero		1


	//   ....[50]....
        /*0428*/ 	.word	0x00002920
        /*042c*/ 	.word	0x000000ff
        /*0430*/ 	.word	0x00000080
        /*0434*/ 	.short	0x0106
        /*0436*/ 	.byte	0x04
	.zero		1


	//   ....[51]....
        /*0438*/ 	.word	0x00002960
        /*043c*/ 	.word	0x00000000
        /*0440*/ 	.word	0x00000080
        /*0444*/ 	.short	0x010a
        /*0446*/ 	.byte	0xff
	.zero		1


	//   ....[52]....
        /*0448*/ 	.word	0x00002ea0
        /*044c*/ 	.word	0x00000000
        /*0450*/ 	.word	0x00000070
        /*0454*/ 	.short	0x010a
        /*0456*/ 	.byte	0xff
	.zero		1


	//   ....[53]....
        /*0458*/ 	.word	0x00002fb0
        /*045c*/ 	.word	0x00000003
        /*0460*/ 	.word	0x00000000
        /*0464*/ 	.short	0x0101
        /*0466*/ 	.byte	0xff
	.zero		1


	//   ....[54]....
        /*0468*/ 	.word	0x00002fc0
        /*046c*/ 	.word	0x000000ff
        /*0470*/ 	.word	0x00000000
        /*0474*/ 	.short	0x010a
        /*0476*/ 	.byte	0x06
	.zero		1


	//   ....[55]....
        /*0478*/ 	.word	0x00002fe0
        /*047c*/ 	.word	0x000000ff
        /*0480*/ 	.word	0x000000b0
        /*0484*/ 	.short	0x010a
        /*0486*/ 	.byte	0x07
	.zero		1


	//   ....[56]....
        /*0488*/ 	.word	0x000030b0
        /*048c*/ 	.word	0x000000ff
        /*0490*/ 	.word	0x00000000
        /*0494*/ 	.short	0x010a
        /*0496*/ 	.byte	0x06
	.zero		1


	//   ....[57]....
        /*0498*/ 	.word	0x000031e0
        /*049c*/ 	.word	0x000000ff
        /*04a0*/ 	.word	0x00000000
        /*04a4*/ 	.short	0x010a
        /*04a6*/ 	.byte	0x1a
	.zero		1


	//   ....[58]....
        /*04a8*/ 	.word	0x00003480
        /*04ac*/ 	.word	0x000000ff
        /*04b0*/ 	.word	0x00000000
        /*04b4*/ 	.short	0x010a
        /*04b6*/ 	.byte	0x06
	.zero		1


	//   ....[59]....
        /*04b8*/ 	.word	0x00003510
        /*04bc*/ 	.word	0x000000ff
        /*04c0*/ 	.word	0x00000000
        /*04c4*/ 	.short	0x010a
        /*04c6*/ 	.byte	0x06
	.zero		1


	//   ....[60]....
        /*04c8*/ 	.word	0x000035a0
        /*04cc*/ 	.word	0x000000ff
        /*04d0*/ 	.word	0x00000000
        /*04d4*/ 	.short	0x010a
        /*04d6*/ 	.byte	0x06
	.zero		1


	//   ....[61]....
        /*04d8*/ 	.word	0x00003630
        /*04dc*/ 	.word	0x000000ff
        /*04e0*/ 	.word	0x00000000
        /*04e4*/ 	.short	0x010a
        /*04e6*/ 	.byte	0x07
	.zero		1


	//   ....[62]....
        /*04e8*/ 	.word	0x00003ab0
        /*04ec*/ 	.word	0x00000000
        /*04f0*/ 	.word	0x00000070
        /*04f4*/ 	.short	0x010a
        /*04f6*/ 	.byte	0xff
	.zero		1


	//   ....[63]....
        /*04f8*/ 	.word	0x00003b70
        /*04fc*/ 	.word	0x00000000
        /*0500*/ 	.word	0x00000000
        /*0504*/ 	.short	0x0101
        /*0506*/ 	.byte	0xff
	.zero		1


	//   ....[64]....
        /*0508*/ 	.word	0x00003e90
        /*050c*/ 	.word	0x000000ff
        /*0510*/ 	.word	0x00000068
        /*0514*/ 	.short	0x010a
        /*0516*/ 	.byte	0x07
	.zero		1


	//   ....[65]....
        /*0518*/ 	.word	0x00004080
        /*051c*/ 	.word	0x000000ff
        /*0520*/ 	.word	0x00000040
        /*0524*/ 	.short	0x010a
        /*0526*/ 	.byte	0x07
	.zero		1


	//   ....[66]....
        /*0528*/ 	.word	0x000041f0
        /*052c*/ 	.word	0x000000ff
        /*0530*/ 	.word	0x00000020
        /*0534*/ 	.short	0x010b
        /*0536*/ 	.byte	0x07
	.zero		1


	//   ....[67]....
        /*0538*/ 	.word	0x00004200
        /*053c*/ 	.word	0x000000ff
        /*0540*/ 	.word	0x00000000
        /*0544*/ 	.short	0x0101
        /*0546*/ 	.byte	0x08
	.zero		1


	//   ....[68]....
        /*0548*/ 	.word	0x00004210
        /*054c*/ 	.word	0x000000ff
        /*0550*/ 	.word	0x00000048
        /*0554*/ 	.short	0x010a
        /*0556*/ 	.byte	0x07
	.zero		1


	//   ....[69]....
        /*0558*/ 	.word	0x00004360
        /*055c*/ 	.word	0x000000ff
        /*0560*/ 	.word	0x00000028
        /*0564*/ 	.short	0x010b
        /*0566*/ 	.byte	0x07
	.zero		1


	//   ....[70]....
        /*0568*/ 	.word	0x00004370
        /*056c*/ 	.word	0x000000ff
        /*0570*/ 	.word	0x00000000
        /*0574*/ 	.short	0x0101
        /*0576*/ 	.byte	0x08
	.zero		1


	//   ....[71]....
        /*0578*/ 	.word	0x00004380
        /*057c*/ 	.word	0x000000ff
        /*0580*/ 	.word	0x00000050
        /*0584*/ 	.short	0x010a
        /*0586*/ 	.byte	0x07
	.zero		1


	//   ....[72]....
        /*0588*/ 	.word	0x00004500
        /*058c*/ 	.word	0x000000ff
        /*0590*/ 	.word	0x00000030
        /*0594*/ 	.short	0x010b
        /*0596*/ 	.byte	0x07
	.zero		1


	//   ....[73]....
        /*0598*/ 	.word	0x00004540
        /*059c*/ 	.word	0x000000ff
        /*05a0*/ 	.word	0x00000000
        /*05a4*/ 	.short	0x0101
        /*05a6*/ 	.byte	0x08
	.zero		1


	//   ....[74]....
        /*05a8*/ 	.word	0x00004580
        /*05ac*/ 	.word	0x000000ff
        /*05b0*/ 	.word	0x00000058
        /*05b4*/ 	.short	0x010a
        /*05b6*/ 	.byte	0x07
	.zero		1


	//   ....[75]....
        /*05b8*/ 	.word	0x000047c0
        /*05bc*/ 	.word	0x000000ff
        /*05c0*/ 	.word	0x00000038
        /*05c4*/ 	.short	0x010b
        /*05c6*/ 	.byte	0x07
	.zero		1


	//   ....[76]....
        /*05c8*/ 	.word	0x000047e0
        /*05cc*/ 	.word	0x000000ff
        /*05d0*/ 	.word	0x00000000
        /*05d4*/ 	.short	0x0101
        /*05d6*/ 	.byte	0x0d
	.zero		1


	//   ....[77]....
        /*05d8*/ 	.word	0x00004810
        /*05dc*/ 	.word	0x000000ff
        /*05e0*/ 	.word	0x00000040
        /*05e4*/ 	.short	0x010a
        /*05e6*/ 	.byte	0x07
	.zero		1


	//   ....[78]....
        /*05e8*/ 	.word	0x00004830
        /*05ec*/ 	.word	0x000000ff
        /*05f0*/ 	.word	0x00000048
        /*05f4*/ 	.short	0x010a
        /*05f6*/ 	.byte	0x07
	.zero		1


	//   ....[79]....
        /*05f8*/ 	.word	0x00004850
        /*05fc*/ 	.word	0x000000ff
        /*0600*/ 	.word	0x00000050
        /*0604*/ 	.short	0x010a
        /*0606*/ 	.byte	0x07
	.zero		1


	//   ....[80]....
        /*0608*/ 	.word	0x00004890
        /*060c*/ 	.word	0x00000000
        /*0610*/ 	.word	0x00000058
        /*0614*/ 	.short	0x010a
        /*0616*/ 	.byte	0xff
	.zero		1


	//   ....[81]....
        /*0618*/ 	.word	0x00004bc0
        /*061c*/ 	.word	0x00000000
        /*0620*/ 	.word	0x00000070
        /*0624*/ 	.short	0x010a
        /*0626*/ 	.byte	0xff
	.zero		1


	//   ....[82]....
        /*0628*/ 	.word	0x00004cd0
        /*062c*/ 	.word	0x00000000
        /*0630*/ 	.word	0x00000000
        /*0634*/ 	.short	0x0101
        /*0636*/ 	.byte	0xff
	.zero		1


	//   ....[83]....
        /*0638*/ 	.word	0x00005720
        /*063c*/ 	.word	0x000000ff
        /*0640*/ 	.word	0x00000020
        /*0644*/ 	.short	0x010a
        /*0646*/ 	.byte	0x30
	.zero		1


	//   ....[84]....
        /*0648*/ 	.word	0x00005760
        /*064c*/ 	.word	0x00000040
        /*0650*/ 	.word	0x00000090
        /*0654*/ 	.short	0x010a
        /*0656*/ 	.byte	0xff
	.zero		1


	//   ....[85]....
        /*0658*/ 	.word	0x00005850
        /*065c*/ 	.word	0x000000ff
        /*0660*/ 	.word	0x00000020
        /*0664*/ 	.short	0x010a
        /*0666*/ 	.byte	0x30
	.zero		1


	//   ....[86]....
        /*0668*/ 	.word	0x00005940
        /*066c*/ 	.word	0x00000040
        /*0670*/ 	.word	0x00000090
        /*0674*/ 	.short	0x010a
        /*0676*/ 	.byte	0xff
	.zero		1


	//   ....[87]....
        /*0678*/ 	.word	0x00006410
        /*067c*/ 	.word	0x00000000
        /*0680*/ 	.word	0x00000000
        /*0684*/ 	.short	0x0101
        /*0686*/ 	.byte	0xff
	.zero		1


	//   ....[88]....
        /*0688*/ 	.word	0x00006420
        /*068c*/ 	.word	0x00000002
        /*0690*/ 	.word	0x00000020
        /*0694*/ 	.short	0x010a
        /*0696*/ 	.byte	0xff
	.zero		1


	//   ....[89]....
        /*0698*/ 	.word	0x00006500
        /*069c*/ 	.word	0x00000002
        /*06a0*/ 	.word	0x00000020
        /*06a4*/ 	.short	0x010a
        /*06a6*/ 	.byte	0xff
	.zero		1


	//   ....[90]....
        /*06a8*/ 	.word	0x00007060
        /*06ac*/ 	.word	0x00000048
        /*06b0*/ 	.word	0x00000000
        /*06b4*/ 	.short	0x0101
        /*06b6*/ 	.byte	0xff
	.zero		1


	//   ....[91]....
        /*06b8*/ 	.word	0x00007080
        /*06bc*/ 	.word	0x00000000
        /*06c0*/ 	.word	0x00000020
        /*06c4*/ 	.short	0x010a
        /*06c6*/ 	.byte	0xff
	.zero		1


	//   ....[92]....
        /*06c8*/ 	.word	0x00007150
        /*06cc*/ 	.word	0x00000000
        /*06d0*/ 	.word	0x00000020
        /*06d4*/ 	.short	0x010a
        /*06d6*/ 	.byte	0xff
	.zero		1


	//   ....[93]....
        /*06d8*/ 	.word	0x00007cb0
        /*06dc*/ 	.word	0x00000048
        /*06e0*/ 	.word	0x00000000
        /*06e4*/ 	.short	0x0101
        /*06e6*/ 	.byte	0xff
	.zero		1


	//   ....[94]....
        /*06e8*/ 	.word	0x00007cd0
        /*06ec*/ 	.word	0x00000000
        /*06f0*/ 	.word	0x00000020
        /*06f4*/ 	.short	0x010a
        /*06f6*/ 	.byte	0xff
	.zero		1


	//   ....[95]....
        /*06f8*/ 	.word	0x00007da0
        /*06fc*/ 	.word	0x00000000
        /*0700*/ 	.word	0x00000020
        /*0704*/ 	.short	0x010a
        /*0706*/ 	.byte	0xff
	.zero		1


	//   ....[96]....
        /*0708*/ 	.word	0x000080e0
        /*070c*/ 	.word	0x000000ff
        /*0710*/ 	.word	0x00000000
        /*0714*/ 	.short	0x0101
        /*0716*/ 	.byte	0x05
	.zero		1


	//   ....[97]....
        /*0718*/ 	.word	0x00008960
        /*071c*/ 	.word	0x00000000
        /*0720*/ 	.word	0x00000000
        /*0724*/ 	.short	0x0101
        /*0726*/ 	.byte	0xff
	.zero		1


	//   ....[98]....
        /*0728*/ 	.word	0x00008bd0
        /*072c*/ 	.word	0x000000ff
        /*0730*/ 	.word	0x00000000
        /*0734*/ 	.short	0x0101
        /*0736*/ 	.byte	0x04
	.zero		1


	//   ....[99]....
        /*0738*/ 	.word	0x00008bf0
        /*073c*/ 	.word	0x00000002
        /*0740*/ 	.word	0x000000e0
        /*0744*/ 	.short	0x010a
        /*0746*/ 	.byte	0xff
	.zero		1


	//   ....[100]....
        /*0748*/ 	.word	0x00008c50
        /*074c*/ 	.word	0x00000002
        /*0750*/ 	.word	0x00000010
        /*0754*/ 	.short	0x010a
        /*0756*/ 	.byte	0xff
	.zero		1


	//   ....[101]....
        /*0758*/ 	.word	0x00008cb0
        /*075c*/ 	.word	0x00000002
        /*0760*/ 	.word	0x00000010
        /*0764*/ 	.short	0x010a
        /*0766*/ 	.byte	0xff
	.zero		1


	//   ....[102]....
        /*0768*/ 	.word	0x00008d00
        /*076c*/ 	.word	0x00000002
        /*0770*/ 	.word	0x00000070
        /*0774*/ 	.short	0x010a
        /*0776*/ 	.byte	0xff
	.zero		1


	//   ....[103]....
        /*0778*/ 	.word	0x00008d60
        /*077c*/ 	.word	0x00000000
        /*0780*/ 	.word	0x00000000
        /*0784*/ 	.short	0x010a
        /*0786*/ 	.byte	0xff
	.zero		1


	//   ....[104]....
        /*0788*/ 	.word	0x00008db0
        /*078c*/ 	.word	0x00000000
        /*0790*/ 	.word	0x000000d0
        /*0794*/ 	.short	0x010a
        /*0796*/ 	.byte	0xff
	.zero		1


	//   ....[105]....
        /*0798*/ 	.word	0x00008e10
        /*079c*/ 	.word	0x00000000
        /*07a0*/ 	.word	0x00000080
        /*07a4*/ 	.short	0x010a
        /*07a6*/ 	.byte	0xff
	.zero		1


	//   ....[106]....
        /*07a8*/ 	.word	0x00008e60
        /*07ac*/ 	.word	0x00000000
        /*07b0*/ 	.word	0x00000070
        /*07b4*/ 	.short	0x010a
        /*07b6*/ 	.byte	0xff
	.zero		1


	//   ....[107]....
        /*07b8*/ 	.word	0x00008ec0
        /*07bc*/ 	.word	0x00000000
        /*07c0*/ 	.word	0x00000080
        /*07c4*/ 	.short	0x010a
        /*07c6*/ 	.byte	0xff
	.zero		1


	//   ....[108]....
        /*07c8*/ 	.word	0x00008f10
        /*07cc*/ 	.word	0x00000000
        /*07d0*/ 	.word	0x00000070
        /*07d4*/ 	.short	0x010a
        /*07d6*/ 	.byte	0xff
	.zero		1


	//   ....[109]....
        /*07d8*/ 	.word	0x00008f70
        /*07dc*/ 	.word	0x00000002
        /*07e0*/ 	.word	0x000000b0
        /*07e4*/ 	.short	0x010a
        /*07e6*/ 	.byte	0xff
	.zero		1


	//   ....[110]....
        /*07e8*/ 	.word	0x00008fd0
        /*07ec*/ 	.word	0x00000000
        /*07f0*/ 	.word	0x00000000
        /*07f4*/ 	.short	0x010a
        /*07f6*/ 	.byte	0xff
	.zero		1


	//   ....[111]....
        /*07f8*/ 	.word	0x00009030
        /*07fc*/ 	.word	0x00000000
        /*0800*/ 	.word	0x00000000
        /*0804*/ 	.short	0x010a
        /*0806*/ 	.byte	0xff
	.zero		1


	//   ....[112]....
        /*0808*/ 	.word	0x00009090
        /*080c*/ 	.word	0x00000000
        /*0810*/ 	.word	0x00000000
        /*0814*/ 	.short	0x010a
        /*0816*/ 	.byte	0xff
	.zero		1


	//   ....[113]....
        /*0818*/ 	.word	0x000090f0
        /*081c*/ 	.word	0x00000000
        /*0820*/ 	.word	0x00000000
        /*0824*/ 	.short	0x010a
        /*0826*/ 	.byte	0xff
	.zero		1


	//   ....[114]....
        /*0828*/ 	.word	0x00009150
        /*082c*/ 	.word	0x00000000
        /*0830*/ 	.word	0x00000000
        /*0834*/ 	.short	0x010a
        /*0836*/ 	.byte	0xff
	.zero		1


	//   ....[115]....
        /*0838*/ 	.word	0x000091a0
        /*083c*/ 	.word	0x00000000
        /*0840*/ 	.word	0x00000070
        /*0844*/ 	.short	0x010a
        /*0846*/ 	.byte	0xff
	.zero		1


	//   ....[116]....
        /*0848*/ 	.word	0x00009200
        /*084c*/ 	.word	0x00000000
        /*0850*/ 	.word	0x00000068
        /*0854*/ 	.short	0x010a
        /*0856*/ 	.byte	0xff
	.zero		1


	//   ....[117]....
        /*0858*/ 	.word	0x00009260
        /*085c*/ 	.word	0x00000000
        /*0860*/ 	.word	0x00000040
        /*0864*/ 	.short	0x010a
        /*0866*/ 	.byte	0xff
	.zero		1


	//   ....[118]....
        /*0868*/ 	.word	0x000092c0
        /*086c*/ 	.word	0x00000000
        /*0870*/ 	.word	0x00000048
        /*0874*/ 	.short	0x010a
        /*0876*/ 	.byte	0xff
	.zero		1


	//   ....[119]....
        /*0878*/ 	.word	0x00009320
        /*087c*/ 	.word	0x00000000
        /*0880*/ 	.word	0x00000050
        /*0884*/ 	.short	0x010a
        /*0886*/ 	.byte	0xff
	.zero		1


	//   ....[120]....
        /*0888*/ 	.word	0x00009380
        /*088c*/ 	.word	0x00000000
        /*0890*/ 	.word	0x00000058
        /*0894*/ 	.short	0x010a
        /*0896*/ 	.byte	0xff
	.zero		1


	//   ....[121]....
        /*0898*/ 	.word	0x000093e0
        /*089c*/ 	.word	0x00000000
        /*08a0*/ 	.word	0x00000040
        /*08a4*/ 	.short	0x010a
        /*08a6*/ 	.byte	0xff
	.zero		1


	//   ....[122]....
        /*08a8*/ 	.word	0x00009440
        /*08ac*/ 	.word	0x00000000
        /*08b0*/ 	.word	0x00000048
        /*08b4*/ 	.short	0x010a
        /*08b6*/ 	.byte	0xff
	.zero		1


	//   ....[123]....
        /*08b8*/ 	.word	0x000094a0
        /*08bc*/ 	.word	0x00000000
        /*08c0*/ 	.word	0x00000050
        /*08c4*/ 	.short	0x010a
        /*08c6*/ 	.byte	0xff
	.zero		1


	//   ....[124]....
        /*08c8*/ 	.word	0x000094f0
        /*08cc*/ 	.word	0x00000000
        /*08d0*/ 	.word	0x00000070
        /*08d4*/ 	.short	0x010a
        /*08d6*/ 	.byte	0xff
	.zero		1


	//   ....[125]....
        /*08d8*/ 	.word	0x00009550
        /*08dc*/ 	.word	0x00000002
        /*08e0*/ 	.word	0x00000020
        /*08e4*/ 	.short	0x010a
        /*08e6*/ 	.byte	0xff
	.zero		1


	//   ....[126]....
        /*08e8*/ 	.word	0x000095a0
        /*08ec*/ 	.word	0x00000040
        /*08f0*/ 	.word	0x00000090
        /*08f4*/ 	.short	0x010a
        /*08f6*/ 	.byte	0xff
	.zero		1


	//   ....[127]....
        /*08f8*/ 	.word	0x000095f0
        /*08fc*/ 	.word	0x00000002
        /*0900*/ 	.word	0x00000020
        /*0904*/ 	.short	0x010a
        /*0906*/ 	.byte	0xff
	.zero		1


	//   ....[128]....
        /*0908*/ 	.word	0x00009640
        /*090c*/ 	.word	0x00000000
        /*0910*/ 	.word	0x00000020
        /*0914*/ 	.short	0x010a
        /*0916*/ 	.byte	0xff
	.zero		1


	//   ....[129]....
        /*0918*/ 	.word	0x00009690
        /*091c*/ 	.word	0x00000000
        /*0920*/ 	.word	0x00000020
        /*0924*/ 	.short	0x010a
        /*0926*/ 	.byte	0xff
	.zero		1


	//----- nvinfo : EIATTR_NUM_MBARRIERS
	.align		4
.L_47:
        /*0928*/ 	.byte	0x03, 0x38
        /*092a*/ 	.short	0x001e


	//----- nvinfo : EIATTR_EXIT_INSTR_OFFSETS
	.align		4
        /*092c*/ 	.byte	0x04, 0x1c
        /*092e*/ 	.short	(.L_49 - .L_48)


	//   ....[0]....
.L_48:
        /*0930*/ 	.word	0x00002440


	//   ....[1]....
        /*0934*/ 	.word	0x00002930


	//   ....[2]....
        /*0938*/ 	.word	0x00002990


	//   ....[3]....
        /*093c*/ 	.word	0x00003890


	//   ....[4]....
        /*0940*/ 	.word	0x000048c0


	//   ....[5]....
        /*0944*/ 	.word	0x00004900


	//   ....[6]....
        /*0948*/ 	.word	0x00008ac0


	//   ....[7]....
        /*094c*/ 	.word	0x00008b40


	//   ....[8]....
        /*0950*/ 	.word	0x00008b70


	//   ....[9]....
        /*0954*/ 	.word	0x00008be0


	//----- nvinfo : EIATTR_MAX_THREADS
	.align		4
.L_49:
        /*0958*/ 	.byte	0x04, 0x05
        /*095a*/ 	.short	(.L_51 - .L_50)
.L_50:
        /*095c*/ 	.word	0x00000100
        /*0960*/ 	.word	0x00000001
        /*0964*/ 	.word	0x00000001


	//----- nvinfo : EIATTR_CRS_STACK_SIZE
	.align		4
.L_51:
        /*0968*/ 	.byte	0x04, 0x1e
        /*096a*/ 	.short	(.L_53 - .L_52)
.L_52:
        /*096c*/ 	.word	0x00000000


	//----- nvinfo : EIATTR_CBANK_PARAM_SIZE
	.align		4
.L_53:
        /*0970*/ 	.byte	0x03, 0x19
        /*0972*/ 	.short	0x0800


	//----- nvinfo : EIATTR_PARAM_CBANK
	.align		4
        /*0974*/ 	.byte	0x04, 0x0a
        /*0976*/ 	.short	(.L_55 - .L_54)
	.align		4
.L_54:
        /*0978*/ 	.word	index@(.nv.constant0._ZN7cutlass13device_kernelINS_4gemm6kernel13GemmUniversalIN4cute5tupleIJiiiiEEENS1_10collective13CollectiveMmaINS1_35MainloopSm100TmaUmmaWarpSpecializedILi2ELi2ELi4ENS5_IJNS4_1CILi1EEESB_SB_EEEEENS5_IJNSA_ILi128EEESE_NSA_ILi64EEEEEENS_6half_tENS5_IJlSB_lEEESH_NS5_IJSB_llEEENS4_8TiledMMAINS4_8MMA_AtomIJNS4_20SM100_MMA_F16BF16_SSISH_SH_fLi128ELi128ELNS4_4UMMA5MajorE0ELSO_1ELNSN_7ScaleInE0ELSP_0EEEEEENS4_6LayoutISC_NS5_IJNSA_ILi0EEEST_ST_EEEEENS5_IJNS4_10UnderscoreESW_SW_EEEEENS4_13SM90_TMA_LOADENS4_14ComposedLayoutINS4_7SwizzleILi3ELi4ELi3EEENS4_18smem_ptr_flag_bitsILi16EEENSS_INS5_IJNSA_ILi8EEESF_EEENS5_IJSF_SB_EEEEEEEvNS4_8identityESZ_NS10_IS12_S14_NSS_INS5_IJSF_S15_EEENS5_IJSB_SF_EEEEEEEvS1A_EENS_8epilogue10collective18CollectiveEpilogueINS1G_23Sm100TmaWarpSpecializedILi4ELi2ELi32ELb1ELb0EEEJSG_NS5_IJNSS_ISE_SB_EENSS_INSA_ILi32EEESB_EEEEESH_SI_SH_SI_NS1G_6fusion15FusionCallbacksIS1K_NS1P_17LinearCombinationISH_fSH_fLNS_15FloatRoundStyleE2EEESG_S1O_JEEENS4_5SM1004TMEM4LOAD26SM100_TMEM_LOAD_32dp32b32xESZ_NS10_INS11_ILi2ELi4ELi3EEES14_NSS_INS5_IJS15_S1M_EEENS5_IJS1M_SB_EEEEEEENS4_39AutoVectorizingCopyWithAssumedAlignmentILi128EEENS4_14SM90_TMA_STOREES23_S25_S25_EEEvvEEEEvNT_6ParamsE)
        /*097c*/ 	.short	0x0380
        /*097e*/ 	.short	0x0800


	//----- nvinfo : EIATTR_SW_WAR
	.align		4
.L_55:
        /*0980*/ 	.byte	0x04, 0x36
        /*0982*/ 	.short	(.L_57 - .L_56)
.L_56:
        /*0984*/ 	.word	0x00000008
.L_57:


//--------------------- .nv.callgraph             --------------------------
	.section	.nv.callgraph,"",@"SHT_CUDA_CALLGRAPH"
	.align	4
	.sectionentsize	8
	.align		4
        /*0000*/ 	.word	0x00000000
	.align		4
        /*0004*/ 	.word	0xffffffff
	.align		4
        /*0008*/ 	.word	index@(_ZN7cutlass13device_kernelINS_4gemm6kernel13GemmUniversalIN4cute5tupleIJiiiiEEENS1_10collective13CollectiveMmaINS1_35MainloopSm100TmaUmmaWarpSpecializedILi2ELi2ELi4ENS5_IJNS4_1CILi1EEESB_SB_EEEEENS5_IJNSA_ILi128EEESE_NSA_ILi64EEEEEENS_6half_tENS5_IJlSB_lEEESH_NS5_IJSB_llEEENS4_8TiledMMAINS4_8MMA_AtomIJNS4_20SM100_MMA_F16BF16_SSISH_SH_fLi128ELi128ELNS4_4UMMA5MajorE0ELSO_1ELNSN_7ScaleInE0ELSP_0EEEEEENS4_6LayoutISC_NS5_IJNSA_ILi0EEEST_ST_EEEEENS5_IJNS4_10UnderscoreESW_SW_EEEEENS4_13SM90_TMA_LOADENS4_14ComposedLayoutINS4_7SwizzleILi3ELi4ELi3EEENS4_18smem_ptr_flag_bitsILi16EEENSS_INS5_IJNSA_ILi8EEESF_EEENS5_IJSF_SB_EEEEEEEvNS4_8identityESZ_NS10_IS12_S14_NSS_INS5_IJSF_S15_EEENS5_IJSB_SF_EEEEEEEvS1A_EENS_8epilogue10collective18CollectiveEpilogueINS1G_23Sm100TmaWarpSpecializedILi4ELi2ELi32ELb1ELb0EEEJSG_NS5_IJNSS_ISE_SB_EENSS_INSA_ILi32EEESB_EEEEESH_SI_SH_SI_NS1G_6fusion15FusionCallbacksIS1K_NS1P_17LinearCombinationISH_fSH_fLNS_15FloatRoundStyleE2EEESG_S1O_JEEENS4_5SM1004TMEM4LOAD26SM100_TMEM_LOAD_32dp32b32xESZ_NS10_INS11_ILi2ELi4ELi3EEES14_NSS_INS5_IJS15_S1M_EEENS5_IJS1M_SB_EEEEEEENS4_39AutoVectorizingCopyWithAssumedAlignmentILi128EEENS4_14SM90_TMA_STOREES23_S25_S25_EEEvvEEEEvNT_6ParamsE)
	.align		4
        /*000c*/ 	.word	index@(__assertfail)
	.align		4
        /*0010*/ 	.word	0x00000000
	.align		4
        /*0014*/ 	.word	0xfffffffe
	.align		4
        /*0018*/ 	.word	0x00000000
	.align		4
        /*001c*/ 	.word	0xfffffffd
	.align		4
        /*0020*/ 	.word	0x00000000
	.align		4
        /*0024*/ 	.word	0xfffffffc


//--------------------- .nv.constant4             --------------------------
	.section	.nv.constant4,"a",@progbits
	.align	8
	.align		8
.nv.constant4:
        /*0000*/ 	.dword	__assertfail
	.align		8
        /*0008*/ 	.dword	__unnamed_1
	.align		8
        /*0010*/ 	.dword	__unnamed_2
	.align		8
        /*0018*/ 	.dword	_ZN40_INTERNAL_3487e5e9_4_k_cu_562d52a8_225554cuda3std3__45__cpo5beginE
	.align		8
        /*0020*/ 	.dword	_ZN40_INTERNAL_3487e5e9_4_k_cu_562d52a8_225554cuda3std3__45__cpo3endE
	.align		8
        /*0028*/ 	.dword	_ZN40_INTERNAL_3487e5e9_4_k_cu_562d52a8_225554cuda3std3__45__cpo6cbeginE
	.align		8
        /*0030*/ 	.dword	_ZN40_INTERNAL_3487e5e9_4_k_cu_562d52a8_225554cuda3std3__45__cpo4cendE
	.align		8
        /*0038*/ 	.dword	_ZN40_INTERNAL_3487e5e9_4_k_cu_562d52a8_225554cuda3std3__442_GLOBAL__N__3487e5e9_4_k_cu_562d52a8_225556ignoreE
	.align		8
        /*0040*/ 	.dword	_ZN40_INTERNAL_3487e5e9_4_k_cu_562d52a8_225554cuda3std3__419piecewise_constructE
	.align		8
        /*0048*/ 	.dword	_ZN40_INTERNAL_3487e5e9_4_k_cu_562d52a8_225554cuda3std3__48in_placeE
	.align		8
        /*0050*/ 	.dword	_ZN40_INTERNAL_3487e5e9_4_k_cu_562d52a8_225554cuda3std6ranges3__45__cpo4swapE
	.align		8
        /*0058*/ 	.dword	_ZN40_INTERNAL_3487e5e9_4_k_cu_562d52a8_225554cuda3std6ranges3__45__cpo9iter_moveE
	.align		8
        /*0060*/ 	.dword	_ZN40_INTERNAL_3487e5e9_4_k_cu_562d52a8_225554cute7productE
	.align		8
        /*0068*/ 	.dword	_ZN40_INTERNAL_3487e5e9_4_k_cu_562d52a8_225554cute1_E
	.align		8
        /*0070*/ 	.dword	$str$25
	.align		8
        /*0078*/ 	.dword	$str$26
	.align		8
        /*0080*/ 	.dword	$str$27
	.align		8
        /*0088*/ 	.dword	$str$28


//--------------------- .text._ZN7cutlass13device_kernelINS_4gemm6kernel13GemmUniversalIN4cute5tupleIJiiiiEEENS1_10collective13CollectiveMmaINS1_35MainloopSm100TmaUmmaWarpSpecializedILi2ELi2ELi4ENS5_IJNS4_1CILi1EEESB_SB_EEEEENS5_IJNSA_ILi128EEESE_NSA_ILi64EEEEEENS_6half_tENS5_IJlSB_lEEESH_NS5_IJSB_llEEENS4_8TiledMMAINS4_8MMA_AtomIJNS4_20SM100_MMA_F16BF16_SSISH_SH_fLi128ELi128ELNS4_4UMMA5MajorE0ELSO_1ELNSN_7ScaleInE0ELSP_0EEEEEENS4_6LayoutISC_NS5_IJNSA_ILi0EEEST_ST_EEEEENS5_IJNS4_10UnderscoreESW_SW_EEEEENS4_13SM90_TMA_LOADENS4_14ComposedLayoutINS4_7SwizzleILi3ELi4ELi3EEENS4_18smem_ptr_flag_bitsILi16EEENSS_INS5_IJNSA_ILi8EEESF_EEENS5_IJSF_SB_EEEEEEEvNS4_8identityESZ_NS10_IS12_S14_NSS_INS5_IJSF_S15_EEENS5_IJSB_SF_EEEEEEEvS1A_EENS_8epilogue10collective18CollectiveEpilogueINS1G_23Sm100TmaWarpSpecializedILi4ELi2ELi32ELb1ELb0EEEJSG_NS5_IJNSS_ISE_SB_EENSS_INSA_ILi32EEESB_EEEEESH_SI_SH_SI_NS1G_6fusion15FusionCallbacksIS1K_NS1P_17LinearCombinationISH_fSH_fLNS_15FloatRoundStyleE2EEESG_S1O_JEEENS4_5SM1004TMEM4LOAD26SM100_TMEM_LOAD_32dp32b32xESZ_NS10_INS11_ILi2ELi4ELi3EEES14_NSS_INS5_IJS15_S1M_EEENS5_IJS1M_SB_EEEEEEENS4_39AutoVectorizingCopyWithAssumedAlignmentILi128EEENS4_14SM90_TMA_STOREES23_S25_S25_EEEvvEEEEvNT_6ParamsE --------------------------
	.section	.text._ZN7cutlass13device_kernelINS_4gemm6kernel13GemmUniversalIN4cute5tupleIJiiiiEEENS1_10collective13CollectiveMmaINS1_35MainloopSm100TmaUmmaWarpSpecializedILi2ELi2ELi4ENS5_IJNS4_1CILi1EEESB_SB_EEEEENS5_IJNSA_ILi128EEESE_NSA_ILi64EEEEEENS_6half_tENS5_IJlSB_lEEESH_NS5_IJSB_llEEENS4_8TiledMMAINS4_8MMA_AtomIJNS4_20SM100_MMA_F16BF16_SSISH_SH_fLi128ELi128ELNS4_4UMMA5MajorE0ELSO_1ELNSN_7ScaleInE0ELSP_0EEEEEENS4_6LayoutISC_NS5_IJNSA_ILi0EEEST_ST_EEEEENS5_IJNS4_10UnderscoreESW_SW_EEEEENS4_13SM90_TMA_LOADENS4_14ComposedLayoutINS4_7SwizzleILi3ELi4ELi3EEENS4_18smem_ptr_flag_bitsILi16EEENSS_INS5_IJNSA_ILi8EEESF_EEENS5_IJSF_SB_EEEEEEEvNS4_8identityESZ_NS10_IS12_S14_NSS_INS5_IJSF_S15_EEENS5_IJSB_SF_EEEEEEEvS1A_EENS_8epilogue10collective18CollectiveEpilogueINS1G_23Sm100TmaWarpSpecializedILi4ELi2ELi32ELb1ELb0EEEJSG_NS5_IJNSS_ISE_SB_EENSS_INSA_ILi32EEESB_EEEEESH_SI_SH_SI_NS1G_6fusion15FusionCallbacksIS1K_NS1P_17LinearCombinationISH_fSH_fLNS_15FloatRoundStyleE2EEESG_S1O_JEEENS4_5SM1004TMEM4LOAD26SM100_TMEM_LOAD_32dp32b32xESZ_NS10_INS11_ILi2ELi4ELi3EEES14_NSS_INS5_IJS15_S1M_EEENS5_IJS1M_SB_EEEEEEENS4_39AutoVectorizingCopyWithAssumedAlignmentILi128EEENS4_14SM90_TMA_STOREES23_S25_S25_EEEvvEEEEvNT_6ParamsE,"ax",@progbits
	.align	128
.text._ZN7cutlass13device_kernelINS_4gemm6kernel13GemmUniversalIN4cute5tupleIJiiiiEEENS1_10collective13CollectiveMmaINS1_35MainloopSm100TmaUmmaWarpSpecializedILi2ELi2ELi4ENS5_IJNS4_1CILi1EEESB_SB_EEEEENS5_IJNSA_ILi128EEESE_NSA_ILi64EEEEEENS_6half_tENS5_IJlSB_lEEESH_NS5_IJSB_llEEENS4_8TiledMMAINS4_8MMA_AtomIJNS4_20SM100_MMA_F16BF16_SSISH_SH_fLi128ELi128ELNS4_4UMMA5MajorE0ELSO_1ELNSN_7ScaleInE0ELSP_0EEEEEENS4_6LayoutISC_NS5_IJNSA_ILi0EEEST_ST_EEEEENS5_IJNS4_10UnderscoreESW_SW_EEEEENS4_13SM90_TMA_LOADENS4_14ComposedLayoutINS4_7SwizzleILi3ELi4ELi3EEENS4_18smem_ptr_flag_bitsILi16EEENSS_INS5_IJNSA_ILi8EEESF_EEENS5_IJSF_SB_EEEEEEEvNS4_8identityESZ_NS10_IS12_S14_NSS_INS5_IJSF_S15_EEENS5_IJSB_SF_EEEEEEEvS1A_EENS_8epilogue10collective18CollectiveEpilogueINS1G_23Sm100TmaWarpSpecializedILi4ELi2ELi32ELb1ELb0EEEJSG_NS5_IJNSS_ISE_SB_EENSS_INSA_ILi32EEESB_EEEEESH_SI_SH_SI_NS1G_6fusion15FusionCallbacksIS1K_NS1P_17LinearCombinationISH_fSH_fLNS_15FloatRoundStyleE2EEESG_S1O_JEEENS4_5SM1004TMEM4LOAD26SM100_TMEM_LOAD_32dp32b32xESZ_NS10_INS11_ILi2ELi4ELi3EEES14_NSS_INS5_IJS15_S1M_EEENS5_IJS1M_SB_EEEEEEENS4_39AutoVectorizingCopyWithAssumedAlignmentILi128EEENS4_14SM90_TMA_STOREES23_S25_S25_EEEvvEEEEvNT_6ParamsE:
        .type           _ZN7cutlass13device_kernelINS_4gemm6kernel13GemmUniversalIN4cute5tupleIJiiiiEEENS1_10collective13CollectiveMmaINS1_35MainloopSm100TmaUmmaWarpSpecializedILi2ELi2ELi4ENS5_IJNS4_1CILi1EEESB_SB_EEEEENS5_IJNSA_ILi128EEESE_NSA_ILi64EEEEEENS_6half_tENS5_IJlSB_lEEESH_NS5_IJSB_llEEENS4_8TiledMMAINS4_8MMA_AtomIJNS4_20SM100_MMA_F16BF16_SSISH_SH_fLi128ELi128ELNS4_4UMMA5MajorE0ELSO_1ELNSN_7ScaleInE0ELSP_0EEEEEENS4_6LayoutISC_NS5_IJNSA_ILi0EEEST_ST_EEEEENS5_IJNS4_10UnderscoreESW_SW_EEEEENS4_13SM90_TMA_LOADENS4_14ComposedLayoutINS4_7SwizzleILi3ELi4ELi3EEENS4_18smem_ptr_flag_bitsILi16EEENSS_INS5_IJNSA_ILi8EEESF_EEENS5_IJSF_SB_EEEEEEEvNS4_8identityESZ_NS10_IS12_S14_NSS_INS5_IJSF_S15_EEENS5_IJSB_SF_EEEEEEEvS1A_EENS_8epilogue10collective18CollectiveEpilogueINS1G_23Sm100TmaWarpSpecializedILi4ELi2ELi32ELb1ELb0EEEJSG_NS5_IJNSS_ISE_SB_EENSS_INSA_ILi32EEESB_EEEEESH_SI_SH_SI_NS1G_6fusion15FusionCallbacksIS1K_NS1P_17LinearCombinationISH_fSH_fLNS_15FloatRoundStyleE2EEESG_S1O_JEEENS4_5SM1004TMEM4LOAD26SM100_TMEM_LOAD_32dp32b32xESZ_NS10_INS11_ILi2ELi4ELi3EEES14_NSS_INS5_IJS15_S1M_EEENS5_IJS1M_SB_EEEEEEENS4_39AutoVectorizingCopyWithAssumedAlignmentILi128EEENS4_14SM90_TMA_STOREES23_S25_S25_EEEvvEEEEvNT_6ParamsE,@function
        .size           _ZN7cutlass13device_kernelINS_4gemm6kernel13GemmUniversalIN4cute5tupleIJiiiiEEENS1_10collective13CollectiveMmaINS1_35MainloopSm100TmaUmmaWarpSpecializedILi2ELi2ELi4ENS5_IJNS4_1CILi1EEESB_SB_EEEEENS5_IJNSA_ILi128EEESE_NSA_ILi64EEEEEENS_6half_tENS5_IJlSB_lEEESH_NS5_IJSB_llEEENS4_8TiledMMAINS4_8MMA_AtomIJNS4_20SM100_MMA_F16BF16_SSISH_SH_fLi128ELi128ELNS4_4UMMA5MajorE0ELSO_1ELNSN_7ScaleInE0ELSP_0EEEEEENS4_6LayoutISC_NS5_IJNSA_ILi0EEEST_ST_EEEEENS5_IJNS4_10UnderscoreESW_SW_EEEEENS4_13SM90_TMA_LOADENS4_14ComposedLayoutINS4_7SwizzleILi3ELi4ELi3EEENS4_18smem_ptr_flag_bitsILi16EEENSS_INS5_IJNSA_ILi8EEESF_EEENS5_IJSF_SB_EEEEEEEvNS4_8identityESZ_NS10_IS12_S14_NSS_INS5_IJSF_S15_EEENS5_IJSB_SF_EEEEEEEvS1A_EENS_8epilogue10collective18CollectiveEpilogueINS1G_23Sm100TmaWarpSpecializedILi4ELi2ELi32ELb1ELb0EEEJSG_NS5_IJNSS_ISE_SB_EENSS_INSA_ILi32EEESB_EEEEESH_SI_SH_SI_NS1G_6fusion15FusionCallbacksIS1K_NS1P_17LinearCombinationISH_fSH_fLNS_15FloatRoundStyleE2EEESG_S1O_JEEENS4_5SM1004TMEM4LOAD26SM100_TMEM_LOAD_32dp32b32xESZ_NS10_INS11_ILi2ELi4ELi3EEES14_NSS_INS5_IJS15_S1M_EEENS5_IJS1M_SB_EEEEEEENS4_39AutoVectorizingCopyWithAssumedAlignmentILi128EEENS4_14SM90_TMA_STOREES23_S25_S25_EEEvvEEEEvNT_6ParamsE,(.L_x_170 - _ZN7cutlass13device_kernelINS_4gemm6kernel13GemmUniversalIN4cute5tupleIJiiiiEEENS1_10collective13CollectiveMmaINS1_35MainloopSm100TmaUmmaWarpSpecializedILi2ELi2ELi4ENS5_IJNS4_1CILi1EEESB_SB_EEEEENS5_IJNSA_ILi128EEESE_NSA_ILi64EEEEEENS_6half_tENS5_IJlSB_lEEESH_NS5_IJSB_llEEENS4_8TiledMMAINS4_8MMA_AtomIJNS4_20SM100_MMA_F16BF16_SSISH_SH_fLi128ELi128ELNS4_4UMMA5MajorE0ELSO_1ELNSN_7ScaleInE0ELSP_0EEEEEENS4_6LayoutISC_NS5_IJNSA_ILi0EEEST_ST_EEEEENS5_IJNS4_10UnderscoreESW_SW_EEEEENS4_13SM90_TMA_LOADENS4_14ComposedLayoutINS4_7SwizzleILi3ELi4ELi3EEENS4_18smem_ptr_flag_bitsILi16EEENSS_INS5_IJNSA_ILi8EEESF_EEENS5_IJSF_SB_EEEEEEEvNS4_8identityESZ_NS10_IS12_S14_NSS_INS5_IJSF_S15_EEENS5_IJSB_SF_EEEEEEEvS1A_EENS_8epilogue10collective18CollectiveEpilogueINS1G_23Sm100TmaWarpSpecializedILi4ELi2ELi32ELb1ELb0EEEJSG_NS5_IJNSS_ISE_SB_EENSS_INSA_ILi32EEESB_EEEEESH_SI_SH_SI_NS1G_6fusion15FusionCallbacksIS1K_NS1P_17LinearCombinationISH_fSH_fLNS_15FloatRoundStyleE2EEESG_S1O_JEEENS4_5SM1004TMEM4LOAD26SM100_TMEM_LOAD_32dp32b32xESZ_NS10_INS11_ILi2ELi4ELi3EEES14_NSS_INS5_IJS15_S1M_EEENS5_IJS1M_SB_EEEEEEENS4_39AutoVectorizingCopyWithAssumedAlignmentILi128EEENS4_14SM90_TMA_STOREES23_S25_S25_EEEvvEEEEvNT_6ParamsE)
        .other          _ZN7cutlass13device_kernelINS_4gemm6kernel13GemmUniversalIN4cute5tupleIJiiiiEEENS1_10collective13CollectiveMmaINS1_35MainloopSm100TmaUmmaWarpSpecializedILi2ELi2ELi4ENS5_IJNS4_1CILi1EEESB_SB_EEEEENS5_IJNSA_ILi128EEESE_NSA_ILi64EEEEEENS_6half_tENS5_IJlSB_lEEESH_NS5_IJSB_llEEENS4_8TiledMMAINS4_8MMA_AtomIJNS4_20SM100_MMA_F16BF16_SSISH_SH_fLi128ELi128ELNS4_4UMMA5MajorE0ELSO_1ELNSN_7ScaleInE0ELSP_0EEEEEENS4_6LayoutISC_NS5_IJNSA_ILi0EEEST_ST_EEEEENS5_IJNS4_10UnderscoreESW_SW_EEEEENS4_13SM90_TMA_LOADENS4_14ComposedLayoutINS4_7SwizzleILi3ELi4ELi3EEENS4_18smem_ptr_flag_bitsILi16EEENSS_INS5_IJNSA_ILi8EEESF_EEENS5_IJSF_SB_EEEEEEEvNS4_8identityESZ_NS10_IS12_S14_NSS_INS5_IJSF_S15_EEENS5_IJSB_SF_EEEEEEEvS1A_EENS_8epilogue10collective18CollectiveEpilogueINS1G_23Sm100TmaWarpSpecializedILi4ELi2ELi32ELb1ELb0EEEJSG_NS5_IJNSS_ISE_SB_EENSS_INSA_ILi32EEESB_EEEEESH_SI_SH_SI_NS1G_6fusion15FusionCallbacksIS1K_NS1P_17LinearCombinationISH_fSH_fLNS_15FloatRoundStyleE2EEESG_S1O_JEEENS4_5SM1004TMEM4LOAD26SM100_TMEM_LOAD_32dp32b32xESZ_NS10_INS11_ILi2ELi4ELi3EEES14_NSS_INS5_IJS15_S1M_EEENS5_IJS1M_SB_EEEEEEENS4_39AutoVectorizingCopyWithAssumedAlignmentILi128EEENS4_14SM90_TMA_STOREES23_S25_S25_EEEvvEEEEvNT_6ParamsE,@"STO_CUDA_ENTRY STV_DEFAULT"
_ZN7cutlass13device_kernelINS_4gemm6kernel13GemmUniversalIN4cute5tupleIJiiiiEEENS1_10collective13CollectiveMmaINS1_35MainloopSm100TmaUmmaWarpSpecializedILi2ELi2ELi4ENS5_IJNS4_1CILi1EEESB_SB_EEEEENS5_IJNSA_ILi128EEESE_NSA_ILi64EEEEEENS_6half_tENS5_IJlSB_lEEESH_NS5_IJSB_llEEENS4_8TiledMMAINS4_8MMA_AtomIJNS4_20SM100_MMA_F16BF16_SSISH_SH_fLi128ELi128ELNS4_4UMMA5MajorE0ELSO_1ELNSN_7ScaleInE0ELSP_0EEEEEENS4_6LayoutISC_NS5_IJNSA_ILi0EEEST_ST_EEEEENS5_IJNS4_10UnderscoreESW_SW_EEEEENS4_13SM90_TMA_LOADENS4_14ComposedLayoutINS4_7SwizzleILi3ELi4ELi3EEENS4_18smem_ptr_flag_bitsILi16EEENSS_INS5_IJNSA_ILi8EEESF_EEENS5_IJSF_SB_EEEEEEEvNS4_8identityESZ_NS10_IS12_S14_NSS_INS5_IJSF_S15_EEENS5_IJSB_SF_EEEEEEEvS1A_EENS_8epilogue10collective18CollectiveEpilogueINS1G_23Sm100TmaWarpSpecializedILi4ELi2ELi32ELb1ELb0EEEJSG_NS5_IJNSS_ISE_SB_EENSS_INSA_ILi32EEESB_EEEEESH_SI_SH_SI_NS1G_6fusion15FusionCallbacksIS1K_NS1P_17LinearCombinationISH_fSH_fLNS_15FloatRoundStyleE2EEESG_S1O_JEEENS4_5SM1004TMEM4LOAD26SM100_TMEM_LOAD_32dp32b32xESZ_NS10_INS11_ILi2ELi4ELi3EEES14_NSS_INS5_IJS15_S1M_EEENS5_IJS1M_SB_EEEEEEENS4_39AutoVectorizingCopyWithAssumedAlignmentILi128EEENS4_14SM90_TMA_STOREES23_S25_S25_EEEvvEEEEvNT_6ParamsE:
[----:B------:R-:W1:Y:S01]  /*0000*/  LDC R1, c[0x0][0x37c] ;  /* 0x0000df00ff017b82 */ /* 0x000e620000000800 */
[----:B------:R-:W2:Y:S01]  /*0010*/  S2R R101, SR_TID.X ;  /* 0x0000000000657919 */ /* 0x000ea20000002100 */
[----:B------:R-:W3:Y:S01]  /*0020*/  LDCU.64 UR4, c[0x0][0x890] ;  /* 0x00011200ff0477ac */ /* 0x000ee20008000a00 */
[----:B------:R-:W-:Y:S02]  /*0030*/  PRMT R88, RZ, 0x7610, R88 ;  /* 0x00007610ff587816 */ /* 0x000fe40000000058 */
[----:B------:R-:W-:Y:S01]  /*0040*/  ELECT P5, URZ, PT ;  /* 0x0000000000ff782f */ /* 0x000fe200038a0000 */
[----:B------:R-:W4:Y:S01]  /*0050*/  LDCU.64 UR46, c[0x0][0x358] ;  /* 0x00006b00ff2e77ac */ /* 0x000f220008000a00 */
[----:B---3--:R-:W-:-:S04]  /*0060*/  UISETP.NE.U32.AND UP0, UPT, UR4, URZ, UPT ;  /* 0x000000ff0400728c */ /* 0x008fc8000bf05070 */
[----:B------:R-:W-:Y:S01]  /*0070*/  UISETP.NE.AND.EX UP0, UPT, UR5, URZ, UPT, UP0 ;  /* 0x000000ff0500728c */ /* 0x000fe2000bf05300 */
[----:B--2---:R-:W-:-:S05]  /*0080*/  SHF.R.U32.HI R92, RZ, 0x5, R101 ;  /* 0x00000005ff5c7819 */ /* 0x004fca0000011665 */
[----:B------:R-:W2:Y:S02]  /*0090*/  SHFL.IDX PT, R0, R92, RZ, 0x1f ;  /* 0x00001fff5c007589 */ /* 0x000ea400000e0000 */
[----:B--2---:R-:W-:Y:S01]  /*00a0*/  R2UR UR8, R0 ;  /* 0x00000000000872ca */ /* 0x004fe200000e0000 */
[----:B-1--4-:R-:W-:-:S14]  /*00b0*/  BRA.U UP0, `(.L_x_0) ;  /* 0x00000001002c7547 */ /* 0x012fdc000b800000 */
[----:B------:R-:W1:Y:S02]  /*00c0*/  LDCU.64 UR6, c[0x0][0x888] ;  /* 0x00011100ff0677ac */ /* 0x000e640008000a00 */
[----:B-1----:R-:W-:-:S04]  /*00d0*/  UISETP.NE.U32.AND UP0, UPT, UR6, URZ, UPT ;  /* 0x000000ff0600728c */ /* 0x002fc8000bf05070 */
[----:B------:R-:W-:-:S09]  /*00e0*/  UISETP.NE.AND.EX UP0, UPT, UR7, URZ, UPT, UP0 ;  /* 0x000000ff0700728c */ /* 0x000fd2000bf05300 */
[----:B------:R-:W-:Y:S05]  /*00f0*/  BRA.U !UP0, `(.L_x_1) ;  /* 0x0000000108107547 */ /* 0x000fea000b800000 */
[----:B------:R-:W1:Y:S02]  /*0100*/  LDC.64 R2, c[0x0][0x888] ;  /* 0x00022200ff027b82 */ /* 0x000e640000000a00 */
[----:B-1----:R1:W5:Y:S01]  /*0110*/  LDG.E R49, desc[UR46][R2.64] ;  /* 0x0000002e02317981 */ /* 0x002362000c1e1900 */
[----:B------:R-:W-:Y:S01]  /*0120*/  HFMA2 R88, -RZ, RZ, 0, 5.9604644775390625e-08 ;  /* 0x00000001ff587431 */ /* 0x000fe200000001ff */
[----:B------:R-:W-:Y:S05]  /*0130*/  BRA `(.L_x_0) ;  /* 0x00000000000c7947 */ /* 0x000fea0003800000 */
.L_x_1:
[----:B------:R-:W1:Y:S01]  /*0140*/  LDCU UR6, c[0x0][0x880] ;  /* 0x00011000ff0677ac */ /* 0x000e620008000800 */
[----:B------:R-:W-:Y:S01]  /*0150*/  HFMA2 R88, -RZ, RZ, 0, 5.9604644775390625e-08 ;  /* 0x00000001ff587431 */ /* 0x000fe200000001ff */
[----:B-1----:R-:W-:-:S07]  /*0160*/  MOV R49, UR6 ;  /* 0x0000000600317c02 */ /* 0x002fce0008000f00 */
.L_x_0:
[----:B------:R-:W2:Y:S02]  /*0170*/  LDCU.64 UR6, c[0x0][0x8b0] ;  /* 0x00011600ff0677ac */ /* 0x000ea40008000a00 */
[----:B--2---:R-:W-:-:S04]  /*0180*/  UISETP.NE.U32.AND UP0, UPT, UR6, URZ, UPT ;  /* 0x000000ff0600728c */ /* 0x004fc8000bf05070 */
[----:B------:R-:W-:-:S09]  /*0190*/  UISETP.NE.AND.EX UP0, UPT, UR7, URZ, UPT, UP0 ;  /* 0x000000ff0700728c */ /* 0x000fd2000bf05300 */
[----:B------:R-:W-:Y:S05]  /*01a0*/  BRA.U UP0, `(.L_x_2) ;  /* 0x0000000100247547 */ /* 0x000fea000b800000 */
[----:B------:R-:W2:Y:S02]  /*01b0*/  LDCU.64 UR6, c[0x0][0x8a8] ;  /* 0x00011500ff0677ac */ /* 0x000ea40008000a00 */
[----:B--2---:R-:W-:-:S04]  /*01c0*/  UISETP.NE.U32.AND UP0, UPT, UR6, URZ, UPT ;  /* 0x000000ff0600728c */ /* 0x004fc8000bf05070 */
[----:B------:R-:W-:-:S09]  /*01d0*/  UISETP.NE.AND.EX UP0, UPT, UR7, URZ, UPT, UP0 ;  /* 0x000000ff0700728c */ /* 0x000fd2000bf05300 */
[----:B------:R-:W-:Y:S05]  /*01e0*/  BRA.U !UP0, `(.L_x_3) ;  /* 0x00000001080c7547 */ /* 0x000fea000b800000 */
[----:B-1----:R-:W1:Y:S02]  /*01f0*/  LDC.64 R2, c[0x0][0x8a8] ;  /* 0x00022a00ff027b82 */ /* 0x002e640000000a00 */
[----:B-1----:R2:W5:Y:S01]  /*0200*/  LDG.E R47, desc[UR46][R2.64] ;  /* 0x0000002e022f7981 */ /* 0x002562000c1e1900 */
[----:B------:R-:W-:Y:S05]  /*0210*/  BRA `(.L_x_2) ;  /* 0x0000000000087947 */ /* 0x000fea0003800000 */
.L_x_3:
[----:B------:R-:W2:Y:S02]  /*0220*/  LDCU UR6, c[0x0][0x8a0] ;  /* 0x00011400ff0677ac */ /* 0x000ea40008000800 */
[----:B--2---:R-:W-:Y:S02]  /*0230*/  MOV R47, UR6 ;  /* 0x00000006002f7c02 */ /* 0x004fe40008000f00 */
.L_x_2:
[----:B------:R-:W-:Y:S01]  /*0240*/  IMAD.U32 R0, RZ, RZ, UR8 ;  /* 0x00000008ff007e24 */ /* 0x000fe2000f8e00ff */
[----:B------:R-:W-:Y:S04]  /*0250*/  BSSY.RECONVERGENT B0, `(.L_x_4) ;  /* 0x000000c000007945 */ /* 0x000fe80003800200 */
[C---:B------:R-:W-:Y:S02]  /*0260*/  ISETP.NE.OR P1, PT, R0.reuse, 0x1, !P5 ;  /* 0x000000010000780c */ /* 0x040fe40006f25670 */
[----:B------:R-:W-:-:S11]  /*0270*/  ISETP.NE.OR P0, PT, R0, 0x3, !P5 ;  /* 0x000000030000780c */ /* 0x000fd60006f05670 */
[----:B------:R-:W-:Y:S05]  /*0280*/  @P1 BRA `(.L_x_5) ;  /* 0x0000000000201947 */ /* 0x000fea0003800000 */
[----:B------:R-:W3:Y:S02]  /*0290*/  LDCU.64 UR6, c[0x0][0x348] ;  /* 0x00006900ff0677ac */ /* 0x000ee40008000a00 */
[----:B---3--:R-:W-:Y:S02]  /*02a0*/  UIADD3 UR10, UP1, UPT, UR6, 0x80, URZ ;  /* 0x00000080060a7890 */ /* 0x008fe4000ff3e0ff */
[----:B------:R-:W-:Y:S02]  /*02b0*/  UIADD3 UR6, UP0, UPT, UR6, 0x180, URZ ;  /* 0x0000018006067890 */ /* 0x000fe4000ff1e0ff */
[----:B------:R-:W-:Y:S02]  /*02c0*/  UIADD3.X UR11, UPT, UPT, URZ, UR7, URZ, UP1, !UPT ;  /* 0x00000007ff0b7290 */ /* 0x000fe40008ffe4ff */
[----:B------:R-:W-:-:S07]  /*02d0*/  UIADD3.X UR7, UPT, UPT, URZ, UR7, URZ, UP0, !UPT ;  /* 0x00000007ff077290 */ /* 0x000fce00087fe4ff */
[----:B------:R3:W-:Y:S02]  /*02e0*/  UTMACCTL.PF [UR10] ;  /* 0x000000000a0079b9 */ /* 0x0007e40008040000 */
[----:B------:R3:W-:Y:S02]  /*02f0*/  UTMACCTL.PF [UR6] ;  /* 0x00000000060079b9 */ /* 0x0007e40008040000 */
[----:B---3--:R-:W-:Y:S01]  /*0300*/  NOP ;  /* 0x0000000000007918 */ /* 0x008fe20000000000 */
.L_x_5:
[----:B------:R-:W-:Y:S05]  /*0310*/  BSYNC.RECONVERGENT B0 ;  /* 0x0000000000007941 */ /* 0x000fea0003800200 */
.L_x_4:
[----:B------:R-:W-:Y:S04]  /*0320*/  BSSY.RECONVERGENT B0, `(.L_x_6) ;  /* 0x000000a000007945 */ /* 0x000fe80003800200 */
        /* <DEDUP_REMOVED lines=9> */
.L_x_7:
[----:B------:R-:W-:Y:S05]  /*03c0*/  BSYNC.RECONVERGENT B0 ;  /* 0x0000000000007941 */ /* 0x000fea0003800200 */
.L_x_6:
[----:B------:R-:W3:Y:S01]  /*03d0*/  LDCU.64 UR6, c[0x0][0x888] ;  /* 0x00011100ff0677ac */ /* 0x000ee20008000a00 */
[----:B------:R-:W-:Y:S02]  /*03e0*/  UISETP.EQ.U32.AND UP1, UPT, UR4, URZ, UPT ;  /* 0x000000ff0400728c */ /* 0x000fe4000bf22070 */
[----:B------:R-:W-:Y:S02]  /*03f0*/  UPLOP3.LUT UP2, UPT, UPT, UPT, UPT, 0x80, 0x8 ;  /* 0x000000000008789c */ /* 0x000fe40003f4f070 */
[----:B---3--:R-:W-:-:S04]  /*0400*/  UISETP.NE.U32.AND UP0, UPT, UR6, URZ, UPT ;  /* 0x000000ff0600728c */ /* 0x008fc8000bf05070 */
[----:B------:R-:W-:-:S04]  /*0410*/  UISETP.NE.AND.EX UP0, UPT, UR7, URZ, UPT, UP0 ;  /* 0x000000ff0700728c */ /* 0x000fc8000bf05300 */
[----:B------:R-:W-:-:S04]  /*0420*/  UISETP.EQ.OR.EX UP3, UPT, UR5, URZ, !UP0, UP1 ;  /* 0x000000ff0500728c */ /* 0x000fc8000c762710 */
[----:B------:R-:W-:-:S05]  /*0430*/  UP2UR UR50, UPR, URZ, 0x8 ;  /* 0x00000008ff327883 */ /* 0x000fca0008000000 */
[----:B------:R-:W-:Y:S07]  /*0440*/  BRA.U !UP3, `(.L_x_8) ;  /* 0x000000010b207547 */ /* 0x000fee000b800000 */
[----:B------:R-:W-:Y:S01]  /*0450*/  UISETP.NE.U32.AND UP2, UPT, UR4, URZ, UPT ;  /* 0x000000ff0400728c */ /* 0x000fe2000bf45070 */
[----:B-----5:R-:W-:Y:S01]  /*0460*/  FSETP.NEU.AND P0, PT, R49, RZ, PT ;  /* 0x000000ff3100720b */ /* 0x020fe20003f0d000 */
[----:B------:R-:W-:Y:S02]  /*0470*/  USEL UR4, URZ, 0xffffffff, UP0 ;  /* 0xffffffffff047887 */ /* 0x000fe40008000000 */
[----:B------:R-:W-:-:S10]  /*0480*/  UISETP.NE.AND.EX UP2, UPT, UR5, URZ, UPT, UP2 ;  /* 0x000000ff0500728c */ /* 0x000fd4000bf45320 */
[----:B------:R-:W-:Y:S01]  /*0490*/  VOTEU.ANY UP1, P0 ;  /* 0x0000000000ff7886 */ /* 0x000fe20000020100 */
[----:B------:R-:W-:-:S04]  /*04a0*/  @!UP2 USEL UR4, URZ, 0xffffffff, UP1 ;  /* 0xffffffffff04a887 */ /* 0x000fc80008800000 */
[----:B------:R-:W-:-:S04]  /*04b0*/  ULOP3.LUT UR4, UR4, 0x1, URZ, 0xc0, !UPT ;  /* 0x0000000104047892 */ /* 0x000fc8000f8ec0ff */
[----:B------:R-:W-:-:S11]  /*04c0*/  UISETP.NE.U32.AND UP2, UPT, UR4, 0x1, UPT ;  /* 0x000000010400788c */ /* 0x000fd6000bf45070 */
.L_x_8:
[----:B-12---:R-:W1:Y:S01]  /*04d0*/  SHFL.IDX PT, R2, R92, RZ, 0x1f ;  /* 0x00001fff5c027589 */ /* 0x006e6200000e0000 */
[----:B------:R-:W-:-:S04]  /*04e0*/  UISETP.NE.AND UP1, UPT, UR8, 0x2, UPT ;  /* 0x000000020800788c */ /* 0x000fc8000bf25270 */
[----:B------:R-:W-:Y:S01]  /*04f0*/  USEL UR6, URZ, 0x1, UP1 ;  /* 0x00000001ff067887 */ /* 0x000fe20008800000 */
[----:B-1----:R-:W-:-:S13]  /*0500*/  ISETP.NE.AND P0, PT, R2, RZ, PT ;  /* 0x000000ff0200720c */ /* 0x002fda0003f05270 */
[----:B------:R-:W-:Y:S05]  /*0510*/  @P0 BRA `(.L_x_9) ;  /* 0x0000000000380947 */ /* 0x000fea0003800000 */
[----:B------:R-:W1:Y:S01]  /*0520*/  S2UR UR5, SR_CgaCtaId ;  /* 0x00000000000579c3 */ /* 0x000e620000008800 */
[----:B------:R-:W-:Y:S01]  /*0530*/  UMOV UR7, 0x400 ;  /* 0x0000040000077882 */ /* 0x000fe20000000000 */
[----:B------:R-:W-:Y:S01]  /*0540*/  UMOV UR4, 0x1 ;  /* 0x0000000100047882 */ /* 0x000fe20000000000 */
[----:B------:R-:W-:Y:S01]  /*0550*/  ELECT P0, URZ, PT ;  /* 0x0000000000ff782f */ /* 0x000fe20003800000 */
[----:B------:R-:W-:-:S04]  /*0560*/  UIADD3 UR10, UPT, UPT, -UR4, 0x100000, URZ ;  /* 0x00100000040a7890 */ /* 0x000fc8000fffe1ff */
[----:B------:R-:W-:Y:S02]  /*0570*/  USHF.L.U32 UR11, UR10, 0xb, URZ ;  /* 0x0000000b0a0b7899 */ /* 0x000fe400080006ff */
[----:B------:R-:W-:Y:S02]  /*0580*/  USHF.L.U32 UR10, UR10, 0x1, URZ ;  /* 0x000000010a0a7899 */ /* 0x000fe400080006ff */
[----:B-1----:R-:W-:Y:S01]  /*0590*/  ULEA UR5, UR5, UR7, 0x18 ;  /* 0x0000000705057291 */ /* 0x002fe2000f8ec0ff */
[----:B------:R-:W1:Y:S11]  /*05a0*/  FENCE.VIEW.ASYNC.S ;  /* 0x00000000000073c6 */ /* 0x000e760000000000 */
[----:B-1----:R1:W2:Y:S01]  /*05b0*/  SYNCS.EXCH.64 URZ, [UR5], UR10 ;  /* 0x0000000a05ff75b2 */ /* 0x0022a20008000100 */
[----:B------:R1:W3:Y:S01]  /*05c0*/  SYNCS.EXCH.64 URZ, [UR5+0x10], UR10 ;  /* 0x0000100a05ff75b2 */ /* 0x0002e20008000100 */
[----:B------:R1:W4:Y:S01]  /*05d0*/  SYNCS.EXCH.64 URZ, [UR5+0x8], UR10 ;  /* 0x0000080a05ff75b2 */ /* 0x0003220008000100 */
[----:B------:R1:W1:Y:S01]  /*05e0*/  SYNCS.EXCH.64 URZ, [UR5+0x18], UR10 ;  /* 0x0000180a05ff75b2 */ /* 0x0002620008000100 */
[----:B------:R-:W-:Y:S01]  /*05f0*/  NOP ;  /* 0x0000000000007918 */ /* 0x000fe20000000000 */
.L_x_9:
[----:B------:R-:W2:Y:S01]  /*0600*/  SHFL.IDX PT, R2, R92, RZ, 0x1f ;  /* 0x00001fff5c027589 */ /* 0x000ea200000e0000 */
[----:B------:R-:W-:Y:S01]  /*0610*/  NOP ;  /* 0x0000000000007918 */ /* 0x000fe20000000000 */
[----:B--2---:R-:W-:-:S13]  /*0620*/  ISETP.NE.AND P0, PT, R2, 0x1, PT ;  /* 0x000000010200780c */ /* 0x004fda0003f05270 */
[----:B------:R-:W-:Y:S05]  /*0630*/  @P0 BRA `(.L_x_10) ;  /* 0x0000000000580947 */ /* 0x000fea0003800000 */
[----:B------:R-:W2:Y:S01]  /*0640*/  S2UR UR7, SR_CgaCtaId ;  /* 0x00000000000779c3 */ /* 0x000ea20000008800 */
[----:B------:R-:W-:Y:S01]  /*0650*/  UMOV UR9, 0x400 ;  /* 0x0000040000097882 */ /* 0x000fe20000000000 */
[----:B-1----:R-:W-:Y:S01]  /*0660*/  UMOV UR5, 0x20 ;  /* 0x0000002000057882 */ /* 0x002fe20000000000 */
[----:B------:R-:W-:Y:S01]  /*0670*/  UMOV UR4, 0x80 ;  /* 0x0000008000047882 */ /* 0x000fe20000000000 */
[----:B------:R-:W-:-:S04]  /*0680*/  UIADD3 UR10, UPT, UPT, -UR5, 0x100000, URZ ;  /* 0x00100000050a7890 */ /* 0x000fc8000fffe1ff */
[----:B------:R-:W-:Y:S02]  /*0690*/  USHF.L.U32 UR11, UR10, 0xb, URZ ;  /* 0x0000000b0a0b7899 */ /* 0x000fe400080006ff */
[----:B------:R-:W-:Y:S02]  /*06a0*/  USHF.L.U32 UR10, UR10, 0x1, URZ ;  /* 0x000000010a0a7899 */ /* 0x000fe400080006ff */
[----:B------:R-:W-:-:S04]  /*06b0*/  UIADD3 UR4, UPT, UPT, -UR4, 0x100000, URZ ;  /* 0x0010000004047890 */ /* 0x000fc8000fffe1ff */
[----:B------:R-:W-:Y:S02]  /*06c0*/  USHF.L.U32 UR5, UR4, 0xb, URZ ;  /* 0x0000000b04057899 */ /* 0x000fe400080006ff */
[----:B------:R-:W-:Y:S01]  /*06d0*/  USHF.L.U32 UR4, UR4, 0x1, URZ ;  /* 0x0000000104047899 */ /* 0x000fe200080006ff */
[----:B------:R-:W-:Y:S01]  /*06e0*/  ELECT P0, URZ, PT ;  /* 0x0000000000ff782f */ /* 0x000fe20003800000 */
[----:B--2---:R-:W-:Y:S01]  /*06f0*/  ULEA UR7, UR7, UR9, 0x18 ;  /* 0x0000000907077291 */ /* 0x004fe2000f8ec0ff */
[----:B------:R-:W1:Y:S11]  /*0700*/  FENCE.VIEW.ASYNC.S ;  /* 0x00000000000073c6 */ /* 0x000e760000000000 */
[----:B-1----:R2:W1:Y:S01]  /*0710*/  SYNCS.EXCH.64 URZ, [UR7+0x20], UR10 ;  /* 0x0000200a07ff75b2 */ /* 0x0024620008000100 */
[----:B------:R2:W1:Y:S01]  /*0720*/  SYNCS.EXCH.64 URZ, [UR7+0x40], UR4 ;  /* 0x0000400407ff75b2 */ /* 0x0004620008000100 */
[----:B------:R2:W1:Y:S01]  /*0730*/  SYNCS.EXCH.64 URZ, [UR7+0x28], UR10 ;  /* 0x0000280a07ff75b2 */ /* 0x0004620008000100 */
[----:B------:R2:W1:Y:S01]  /*0740*/  SYNCS.EXCH.64 URZ, [UR7+0x48], UR4 ;  /* 0x0000480407ff75b2 */ /* 0x0004620008000100 */
[----:B------:R2:W1:Y:S01]  /*0750*/  SYNCS.EXCH.64 URZ, [UR7+0x30], UR10 ;  /* 0x0000300a07ff75b2 */ /* 0x0004620008000100 */
[----:B------:R2:W1:Y:S01]  /*0760*/  SYNCS.EXCH.64 URZ, [UR7+0x50], UR4 ;  /* 0x0000500407ff75b2 */ /* 0x0004620008000100 */
[----:B------:R2:W1:Y:S01]  /*0770*/  SYNCS.EXCH.64 URZ, [UR7+0x38], UR10 ;  /* 0x0000380a07ff75b2 */ /* 0x0004620008000100 */
[----:B------:R2:W1:Y:S02]  /*0780*/  SYNCS.EXCH.64 URZ, [UR7+0x58], UR4 ;  /* 0x0000580407ff75b2 */ /* 0x0004640008000100 */
[----:B--2---:R-:W-:Y:S01]  /*0790*/  NOP ;  /* 0x0000000000007918 */ /* 0x004fe20000000000 */
.L_x_10:
[----:B------:R-:W2:Y:S01]  /*07a0*/  SHFL.IDX PT, R2, R92, RZ, 0x1f ;  /* 0x00001fff5c027589 */ /* 0x000ea200000e0000 */
[----:B------:R-:W-:Y:S01]  /*07b0*/  NOP ;  /* 0x0000000000007918 */ /* 0x000fe20000000000 */
[----:B--2---:R-:W-:-:S13]  /*07c0*/  ISETP.NE.AND P0, PT, R2, 0x3, PT ;  /* 0x000000030200780c */ /* 0x004fda0003f05270 */
[----:B------:R-:W-:Y:S05]  /*07d0*/  @P0 BRA `(.L_x_11) ;  /* 0x0000000000300947 */ /* 0x000fea0003800000 */
[----:B-1----:R-:W1:Y:S01]  /*07e0*/  S2UR UR5, SR_CgaCtaId ;  /* 0x00000000000579c3 */ /* 0x002e620000008800 */
        /* <DEDUP_REMOVED lines=8> */
[----:B-1----:R2:W1:Y:S01]  /*0870*/  SYNCS.EXCH.64 URZ, [UR5+0x60], UR10 ;  /* 0x0000600a05ff75b2 */ /* 0x0024620008000100 */
[----:B------:R2:W1:Y:S02]  /*0880*/  SYNCS.EXCH.64 URZ, [UR5+0x68], UR10 ;  /* 0x0000680a05ff75b2 */ /* 0x0004640008000100 */
[----:B--2---:R-:W-:Y:S01]  /*0890*/  NOP ;  /* 0x0000000000007918 */ /* 0x004fe20000000000 */
.L_x_11:
[----:B------:R-:W2:Y:S01]  /*08a0*/  SHFL.IDX PT, R2, R92, RZ, 0x1f ;  /* 0x00001fff5c027589 */ /* 0x000ea200000e0000 */
[----:B------:R-:W-:Y:S01]  /*08b0*/  NOP ;  /* 0x0000000000007918 */ /* 0x000fe20000000000 */
[----:B--2---:R-:W-:-:S13]  /*08c0*/  ISETP.NE.AND P0, PT, R2, 0x4, PT ;  /* 0x000000040200780c */ /* 0x004fda0003f05270 */
[----:B------:R-:W-:Y:S05]  /*08d0*/  @P0 BRA `(.L_x_12) ;  /* 0x00000000004c0947 */ /* 0x000fea0003800000 */
[----:B-1----:R-:W1:Y:S01]  /*08e0*/  S2UR UR5, SR_CgaCtaId ;  /* 0x00000000000579c3 */ /* 0x002e620000008800 */
[----:B------:R-:W-:Y:S01]  /*08f0*/  UMOV UR9, 0x100 ;  /* 0x0000010000097882 */ /* 0x000fe20000000000 */
[----:B------:R-:W-:Y:S01]  /*0900*/  UMOV UR7, 0x400 ;  /* 0x0000040000077882 */ /* 0x000fe20000000000 */
[----:B------:R-:W-:Y:S01]  /*0910*/  USEL UR9, UR9, 0xe0, UP2 ;  /* 0x000000e009097887 */ /* 0x000fe20009000000 */
[----:B------:R-:W-:Y:S01]  /*0920*/  UMOV UR4, 0x1 ;  /* 0x0000000100047882 */ /* 0x000fe20000000000 */
[----:B------:R-:W-:Y:S01]  /*0930*/  ELECT P0, URZ, PT ;  /* 0x0000000000ff782f */ /* 0x000fe20003800000 */
[----:B------:R-:W-:-:S04]  /*0940*/  UIADD3 UR10, UPT, UPT, -UR4, 0x100000, URZ ;  /* 0x00100000040a7890 */ /* 0x000fc8000fffe1ff */
[----:B------:R-:W-:Y:S02]  /*0950*/  USHF.L.U32 UR11, UR10, 0xb, URZ ;  /* 0x0000000b0a0b7899 */ /* 0x000fe400080006ff */
[----:B------:R-:W-:Y:S02]  /*0960*/  USHF.L.U32 UR10, UR10, 0x1, URZ ;  /* 0x000000010a0a7899 */ /* 0x000fe400080006ff */
[----:B------:R-:W-:-:S04]  /*0970*/  UIADD3 UR12, UPT, UPT, -UR9, 0x100000, URZ ;  /* 0x00100000090c7890 */ /* 0x000fc8000fffe1ff */
[----:B------:R-:W-:Y:S02]  /*0980*/  USHF.L.U32 UR13, UR12, 0xb, URZ ;  /* 0x0000000b0c0d7899 */ /* 0x000fe400080006ff */
[----:B------:R-:W-:Y:S02]  /*0990*/  USHF.L.U32 UR12, UR12, 0x1, URZ ;  /* 0x000000010c0c7899 */ /* 0x000fe400080006ff */
[----:B-1----:R-:W-:Y:S01]  /*09a0*/  ULEA UR5, UR5, UR7, 0x18 ;  /* 0x0000000705057291 */ /* 0x002fe2000f8ec0ff */
[----:B------:R-:W1:Y:S11]  /*09b0*/  FENCE.VIEW.ASYNC.S ;  /* 0x00000000000073c6 */ /* 0x000e760000000000 */
[----:B-1----:R2:W1:Y:S01]  /*09c0*/  SYNCS.EXCH.64 URZ, [UR5+0x70], UR10 ;  /* 0x0000700a05ff75b2 */ /* 0x0024620008000100 */
[----:B------:R2:W1:Y:S01]  /*09d0*/  SYNCS.EXCH.64 URZ, [UR5+0x80], UR12 ;  /* 0x0000800c05ff75b2 */ /* 0x0004620008000100 */
[----:B------:R2:W1:Y:S01]  /*09e0*/  SYNCS.EXCH.64 URZ, [UR5+0x78], UR10 ;  /* 0x0000780a05ff75b2 */ /* 0x0004620008000100 */
[----:B------:R2:W1:Y:S02]  /*09f0*/  SYNCS.EXCH.64 URZ, [UR5+0x88], UR12 ;  /* 0x0000880c05ff75b2 */ /* 0x0004640008000100 */
[----:B--2---:R-:W-:Y:S01]  /*0a00*/  NOP ;  /* 0x0000000000007918 */ /* 0x004fe20000000000 */
.L_x_12:
        /* <DEDUP_REMOVED lines=26> */
.L_x_13:
        /* <DEDUP_REMOVED lines=18> */
.L_x_14:
[----:B-1----:R-:W1:Y:S01]  /*0cd0*/  S2UR UR5, SR_CTAID.X ;  /* 0x00000000000579c3 */ /* 0x002e620000002500 */
[----:B------:R-:W-:-:S05]  /*0ce0*/  CS2R.32 R87, SR_CgaSize ;  /* 0x0000000000577805 */ /* 0x000fca0000008a00 */
[----:B------:R-:W-:-:S05]  /*0cf0*/  IMAD R87, R87, -0xa0, RZ ;  /* 0xffffff6057577824 */ /* 0x000fca00078e02ff */
[----:B------:R-:W-:-:S14]  /*0d00*/  R2UR UR9, R87 ;  /* 0x00000000570972ca */ /* 0x000fdc00000e0000 */
[----:B------:R-:W2:Y:S01]  /*0d10*/  LDCU UR9, c[0x0][UR9+0x2b0] ;  /* 0x00005600090977ac */ /* 0x000ea20008000800 */
[----:B------:R-:W-:Y:S01]  /*0d20*/  NOP ;  /* 0x0000000000007918 */ /* 0x000fe20000000000 */
[----:B------:R-:W-:-:S05]  /*0d30*/  CS2R.32 R87, SR_CgaSize ;  /* 0x0000000000577805 */ /* 0x000fca0000008a00 */
[----:B------:R-:W-:-:S05]  /*0d40*/  IMAD R87, R87, -0xa0, RZ ;  /* 0xffffff6057577824 */ /* 0x000fca00078e02ff */
[----:B------:R-:W-:-:S14]  /*0d50*/  R2UR UR7, R87 ;  /* 0x00000000570772ca */ /* 0x000fdc00000e0000 */
[----:B------:R-:W3:Y:S01]  /*0d60*/  LDCU UR7, c[0x0][UR7+0x2b4] ;  /* 0x00005680070777ac */ /* 0x000ee20008000800 */
[----:B------:R-:W4:Y:S08]  /*0d70*/  S2UR UR4, SR_CTAID.Y ;  /* 0x00000000000479c3 */ /* 0x000f300000002600 */
[----:B------:R-:W3:Y:S01]  /*0d80*/  LDC R10, c[0x0][0xb24] ;  /* 0x0002c900ff0a7b82 */ /* 0x000ee20000000800 */
[----:B-1----:R-:W-:-:S02]  /*0d90*/  I2FP.F32.U32 R87, UR5 ;  /* 0x0000000500577c45 */ /* 0x002fc40008201000 */
[----:B------:R-:W-:-:S05]  /*0da0*/  CS2R.32 R3, SR_CgaSize ;  /* 0x0000000000037805 */ /* 0x000fca0000008a00 */
[----:B------:R-:W-:-:S06]  /*0db0*/  IMAD R3, R3, -0xa0, RZ ;  /* 0xffffff6003037824 */ /* 0x000fcc00078e02ff */
[----:B------:R-:W1:Y:S01]  /*0dc0*/  LDC R3, c[0x0][R3+0x2a0] ;  /* 0x0000a80003037b82 */ /* 0x000e620000000800 */
[----:B------:R-:W-:Y:S01]  /*0dd0*/  MOV R15, UR5 ;  /* 0x00000005000f7c02 */ /* 0x000fe20008000f00 */
[----:B--2---:R-:W-:Y:S01]  /*0de0*/  FMUL R87, R87, UR9 ;  /* 0x0000000957577c20 */ /* 0x004fe20008400000 */
[----:B----4-:R-:W-:Y:S02]  /*0df0*/  I2FP.F32.U32 R86, UR4 ;  /* 0x0000000400567c45 */ /* 0x010fe40008201000 */
[----:B------:R-:W-:-:S05]  /*0e00*/  CS2R.32 R2, SR_CgaSize ;  /* 0x0000000000027805 */ /* 0x000fca0000008a00 */
[----:B------:R-:W-:-:S06]  /*0e10*/  IMAD R2, R2, -0xa0, RZ ;  /* 0xffffff6002027824 */ /* 0x000fcc00078e02ff */
[----:B------:R-:W2:Y:S01]  /*0e20*/  LDC R2, c[0x0][R2+0x2a4] ;  /* 0x0000a90002027b82 */ /* 0x000ea20000000800 */
[----:B------:R-:W-:Y:S01]  /*0e30*/  MOV R14, UR4 ;  /* 0x00000004000e7c02 */ /* 0x000fe20008000f00 */
[----:B------:R-:W4:Y:S01]  /*0e40*/  F2I.U32.TRUNC.NTZ R87, R87 ;  /* 0x0000005700577305 */ /* 0x000f22000020f000 */
[----:B---3--:R-:W-:-:S05]  /*0e50*/  FMUL R86, R86, UR7 ;  /* 0x0000000756567c20 */ /* 0x008fca0008400000 */
[----:B------:R-:W-:Y:S01]  /*0e60*/  BAR.SYNC.DEFER_BLOCKING 0x0 ;  /* 0x0000000000007b1d */ /* 0x000fe20000010000 */
[----:B------:R-:W-:-:S05]  /*0e70*/  ISETP.GE.AND P0, PT, R10, 0x1, PT ;  /* 0x000000010a00780c */ /* 0x000fca0003f06270 */
[----:B------:R-:W3:Y:S02]  /*0e80*/  F2I.U32.TRUNC.NTZ R86, R86 ;  /* 0x0000005600567305 */ /* 0x000ee4000020f000 */
[----:B------:R-:W2:Y:S01]  /*0e90*/  S2UR UR36, SR_CTAID.Z ;  /* 0x00000000002479c3 */ /* 0x000ea20000002700 */
[----:B----4-:R-:W-:-:S05]  /*0ea0*/  IADD3 R87, PT, PT, -R87, RZ, RZ ;  /* 0x000000ff57577210 */ /* 0x010fca0007ffe1ff */
[----:B-1----:R-:W-:Y:S01]  /*0eb0*/  IMAD R87, R3, R87, UR5 ;  /* 0x0000000503577e24 */ /* 0x002fe2000f8e0257 */
[----:B---3--:R-:W-:-:S05]  /*0ec0*/  IADD3 R86, PT, PT, -R86, RZ, RZ ;  /* 0x000000ff56567210 */ /* 0x008fca0007ffe1ff */
[----:B--2---:R-:W-:Y:S01]  /*0ed0*/  IMAD R86, R2, R86, UR4 ;  /* 0x0000000402567e24 */ /* 0x004fe2000f8e0256 */
[----:B------:R-:W-:Y:S06]  /*0ee0*/  @!P0 BRA `(.L_x_15) ;  /* 0x0000000000b88947 */ /* 0x000fec0003800000 */
[----:B------:R-:W1:Y:S01]  /*0ef0*/  LDC.64 R4, c[0x0][0xb18] ;  /* 0x0002c600ff047b82 */ /* 0x000e620000000a00 */
[----:B------:R-:W-:-:S07]  /*0f00*/  ISETP.NE.AND P0, PT, R10, 0x1, PT ;  /* 0x000000010a00780c */ /* 0x000fce0003f05270 */
[----:B------:R-:W2:Y:S08]  /*0f10*/  LDC R9, c[0x0][0xb0c] ;  /* 0x0002c300ff097b82 */ /* 0x000eb00000000800 */
[----:B------:R-:W3:Y:S08]  /*0f20*/  LDC R12, c[0x0][0x370] ;  /* 0x0000dc00ff0c7b82 */ /* 0x000ef00000000800 */
[----:B------:R-:W4:Y:S01]  /*0f30*/  LDC R11, c[0x0][0x374] ;  /* 0x0000dd00ff0b7b82 */ /* 0x000f220000000800 */
[----:B-1----:R-:W-:-:S07]  /*0f40*/  ISETP.NE.AND P1, PT, R4, 0x1, PT ;  /* 0x000000010400780c */ /* 0x002fce0003f25270 */
[----:B------:R-:W3:Y:S01]  /*0f50*/  LDC.64 R6, c[0x0][0xb10] ;  /* 0x0002c400ff067b82 */ /* 0x000ee20000000a00 */
[----:B--2---:R-:W-:-:S07]  /*0f60*/  ISETP.NE.AND P2, PT, R9, 0x1, PT ;  /* 0x000000010900780c */ /* 0x004fce0003f45270 */
[----:B------:R-:W1:Y:S08]  /*0f70*/  LDC R8, c[0x0][0xb20] ;  /* 0x0002c800ff087b82 */ /* 0x000e700000000800 */
[----:B------:R-:W2:Y:S01]  /*0f80*/  LDC.64 R2, c[0x0][0xb28] ;  /* 0x0002ca00ff027b82 */ /* 0x000ea20000000a00 */
[----:B----4-:R-:W-:-:S04]  /*0f90*/  IMAD.HI.U32 R13, R11, R5, RZ ;  /* 0x000000050b0d7227 */ /* 0x010fc800078e00ff */
[----:B------:R-:W-:-:S04]  /*0fa0*/  IMAD.HI.U32 R5, R14, R5, RZ ;  /* 0x000000050e057227 */ /* 0x000fc800078e00ff */
[----:B---3--:R-:W-:-:S05]  /*0fb0*/  IMAD.HI.U32 R16, R12, R6, RZ ;  /* 0x000000060c107227 */ /* 0x008fca00078e00ff */
[-C--:B------:R-:W-:Y:S01]  /*0fc0*/  @P2 SHF.R.U32.HI R12, RZ, R7.reuse, R16 ;  /* 0x00000007ff0c2219 */ /* 0x080fe20000011610 */
[----:B------:R-:W-:Y:S01]  /*0fd0*/  IMAD.HI.U32 R16, R15, R6, RZ ;  /* 0x000000060f107227 */ /* 0x000fe200078e00ff */
[-C--:B-1----:R-:W-:Y:S02]  /*0fe0*/  @P1 SHF.R.U32.HI R11, RZ, R8.reuse, R13 ;  /* 0x00000008ff0b1219 */ /* 0x082fe4000001160d */
[----:B------:R-:W-:Y:S02]  /*0ff0*/  SHF.R.U32.HI R5, RZ, R8, R5 ;  /* 0x00000008ff057219 */ /* 0x000fe40000011605 */
[----:B------:R-:W-:Y:S02]  /*1000*/  SHF.R.U32.HI R16, RZ, R7, R16 ;  /* 0x00000007ff107219 */ /* 0x000fe40000011610 */
[----:B------:R-:W-:Y:S01]  /*1010*/  SEL R5, R14, R5, !P1 ;  /* 0x000000050e057207 */ /* 0x000fe20004800000 */
[----:B--2---:R-:W-:Y:S01]  /*1020*/  IMAD.HI.U32 R13, R11, R2, RZ ;  /* 0x000000020b0d7227 */ /* 0x004fe200078e00ff */
[----:B------:R-:W-:-:S03]  /*1030*/  SEL R16, R15, R16, !P2 ;  /* 0x000000100f107207 */ /* 0x000fc60005000000 */
[----:B------:R-:W-:Y:S01]  /*1040*/  IMAD.HI.U32 R6, R12, R2, RZ ;  /* 0x000000020c067227 */ /* 0x000fe200078e00ff */
[----:B------:R-:W-:-:S04]  /*1050*/  @P0 SHF.R.U32.HI R11, RZ, R3, R13 ;  /* 0x00000003ff0b0219 */ /* 0x000fc8000001160d */
[----:B------:R-:W-:Y:S01]  /*1060*/  @P0 SHF.R.U32.HI R12, RZ, R3, R6 ;  /* 0x00000003ff0c0219 */ /* 0x000fe20000011606 */
[----:B------:R-:W-:-:S04]  /*1070*/  IMAD R11, R11, R10, RZ ;  /* 0x0000000a0b0b7224 */ /* 0x000fc800078e02ff */
[----:B------:R-:W-:Y:S01]  /*1080*/  IMAD R6, R12, R10, RZ ;  /* 0x0000000a0c067224 */ /* 0x000fe200078e02ff */
[----:B------:R-:W-:-:S04]  /*1090*/  ISETP.GE.AND P1, PT, R5, R11, PT ;  /* 0x0000000b0500720c */ /* 0x000fc80003f26270 */
[----:B------:R-:W-:Y:S01]  /*10a0*/  ISETP.GE.OR P1, PT, R16, R6, P1 ;  /* 0x000000061000720c */ /* 0x000fe20000f26670 */
[----:B------:R-:W-:-:S05]  /*10b0*/  IMAD.HI.U32 R6, R5, R2, RZ ;  /* 0x0000000205067227 */ /* 0x000fca00078e00ff */
[----:B------:R-:W-:-:S04]  /*10c0*/  SHF.R.U32.HI R6, RZ, R3, R6 ;  /* 0x00000003ff067219 */ /* 0x000fc80000011606 */
[----:B------:R-:W-:-:S03]  /*10d0*/  SEL R6, R5, R6, !P0 ;  /* 0x0000000605067207 */ /* 0x000fc60004000000 */
[----:B------:R-:W-:Y:S01]  /*10e0*/  @!P1 IMAD.HI.U32 R7, R16, R2, RZ ;  /* 0x0000000210079227 */ /* 0x000fe200078e00ff */
[----:B------:R-:W-:-:S04]  /*10f0*/  IADD3 R2, PT, PT, -R6, RZ, RZ ;  /* 0x000000ff06027210 */ /* 0x000fc80007ffe1ff */
[----:B------:R-:W-:Y:S01]  /*1100*/  @!P1 SHF.R.U32.HI R3, RZ, R3, R7 ;  /* 0x00000003ff039219 */ /* 0x000fe20000011607 */
[----:B------:R-:W-:Y:S01]  /*1110*/  IMAD R2, R10, R2, R5 ;  /* 0x000000020a027224 */ /* 0x000fe200078e0205 */
[----:B------:R-:W-:Y:S02]  /*1120*/  IADD3 R7, PT, PT, -R5, RZ, RZ ;  /* 0x000000ff05077210 */ /* 0x000fe40007ffe1ff */
[----:B------:R-:W-:-:S03]  /*1130*/  @!P1 SEL R3, R16, R3, !P0 ;  /* 0x0000000310039207 */ /* 0x000fc60004000000 */
[----:B------:R-:W-:Y:S02]  /*1140*/  IMAD R7, R4, R7, R14 ;  /* 0x0000000704077224 */ /* 0x000fe400078e020e */
[--C-:B------:R-:W-:Y:S02]  /*1150*/  @!P1 IMAD.IADD R6, R6, 0x1, -R3.reuse ;  /* 0x0000000106069824 */ /* 0x100fe400078e0a03 */
[----:B------:R-:W-:Y:S01]  /*1160*/  @!P1 IMAD R3, R2, R12, R3 ;  /* 0x0000000c02039224 */ /* 0x000fe200078e0203 */
[----:B------:R-:W-:Y:S01]  /*1170*/  IADD3 R2, PT, PT, -R16, RZ, RZ ;  /* 0x000000ff10027210 */ /* 0x000fe20007ffe1ff */
[----:B------:R-:W-:Y:S02]  /*1180*/  @!P1 IMAD R5, R6, R10, R16 ;  /* 0x0000000a06059224 */ /* 0x000fe400078e0210 */
[----:B------:R-:W-:Y:S02]  /*1190*/  @!P1 IMAD.MOV.U32 R16, RZ, RZ, R3 ;  /* 0x000000ffff109224 */ /* 0x000fe400078e0003 */
[----:B------:R-:W-:-:S02]  /*11a0*/  IMAD R2, R9, R2, R15 ;  /* 0x0000000209027224 */ /* 0x000fc400078e020f */
[----:B------:R-:W-:Y:S02]  /*11b0*/  IMAD R14, R5, R4, R7 ;  /* 0x00000004050e7224 */ /* 0x000fe400078e0207 */
[----:B------:R-:W-:Y:S02]  /*11c0*/  IMAD R15, R16, R9, R2 ;  /* 0x00000009100f7224 */ /* 0x000fe400078e0202 */
.L_x_15:
[----:B------:R-:W1:Y:S01]  /*11d0*/  LDCU UR4, c[0x0][0xb30] ;  /* 0x00016600ff0477ac */ /* 0x000e620008000800 */
[----:B------:R-:W2:Y:S08]  /*11e0*/  S2UR UR37, SR_CgaCtaId ;  /* 0x00000000002579c3 */ /* 0x000eb00000008800 */
[----:B------:R-:W3:Y:S01]  /*11f0*/  LDC R40, c[0x0][0xb24] ;  /* 0x0002c900ff287b82 */ /* 0x000ee20000000800 */
[----:B-1----:R-:W-:-:S09]  /*1200*/  UISETP.NE.AND UP1, UPT, UR4, 0x1, UPT ;  /* 0x000000010400788c */ /* 0x002fd2000bf25270 */
[----:B--2---:R-:W-:Y:S05]  /*1210*/  BRA.U UP1, `(.L_x_16) ;  /* 0x0000000101407547 */ /* 0x004fea000b800000 */
[----:B------:R-:W1:Y:S08]  /*1220*/  LDC.64 R4, c[0x0][0xb10] ;  /* 0x0002c400ff047b82 */ /* 0x000e700000000a00 */
[----:B------:R-:W2:Y:S08]  /*1230*/  LDC.64 R2, c[0x0][0xb18] ;  /* 0x0002c600ff027b82 */ /* 0x000eb00000000a00 */
[----:B------:R-:W4:Y:S08]  /*1240*/  LDC R6, c[0x0][0xb20] ;  /* 0x0002c800ff067b82 */ /* 0x000f300000000800 */
[----:B------:R-:W3:Y:S01]  /*1250*/  LDC R7, c[0x0][0xb0c] ;  /* 0x0002c300ff077b82 */ /* 0x000ee20000000800 */
[----:B-1----:R-:W-:-:S05]  /*1260*/  IMAD.HI.U32 R4, R15, R4, RZ ;  /* 0x000000040f047227 */ /* 0x002fca00078e00ff */
[----:B------:R-:W-:Y:S01]  /*1270*/  SHF.R.U32.HI R4, RZ, R5, R4 ;  /* 0x00000005ff047219 */ /* 0x000fe20000011604 */
[----:B--2---:R-:W-:Y:S01]  /*1280*/  IMAD.HI.U32 R3, R14, R3, RZ ;  /* 0x000000030e037227 */ /* 0x004fe200078e00ff */
[----:B------:R-:W-:-:S04]  /*1290*/  ISETP.NE.AND P0, PT, R2, 0x1, PT ;  /* 0x000000010200780c */ /* 0x000fc80003f05270 */
[----:B----4-:R-:W-:-:S04]  /*12a0*/  SHF.R.U32.HI R3, RZ, R6, R3 ;  /* 0x00000006ff037219 */ /* 0x010fc80000011603 */
[----:B------:R-:W-:Y:S02]  /*12b0*/  SEL R3, R14, R3, !P0 ;  /* 0x000000030e037207 */ /* 0x000fe40004000000 */
[----:B---3--:R-:W-:-:S04]  /*12c0*/  ISETP.NE.AND P1, PT, R7, 0x1, PT ;  /* 0x000000010700780c */ /* 0x008fc80003f25270 */
[----:B------:R-:W-:-:S05]  /*12d0*/  SEL R4, R15, R4, !P1 ;  /* 0x000000040f047207 */ /* 0x000fca0004800000 */
[----:B------:R-:W-:Y:S02]  /*12e0*/  IMAD.IADD R5, R3, 0x1, -R4 ;  /* 0x0000000103057824 */ /* 0x000fe400078e0a04 */
[----:B------:R-:W-:Y:S02]  /*12f0*/  IMAD.IADD R3, R4, 0x1, -R3 ;  /* 0x0000000104037824 */ /* 0x000fe400078e0a03 */
[----:B------:R-:W-:Y:S02]  /*1300*/  IMAD R15, R5, R7, R15 ;  /* 0x00000007050f7224 */ /* 0x000fe400078e020f */
[----:B------:R-:W-:-:S07]  /*1310*/  IMAD R14, R3, R2, R14 ;  /* 0x00000002030e7224 */ /* 0x000fce00078e020e */
.L_x_16:
[----:B------:R-:W-:Y:S01]  /*1320*/  BAR.SYNC.DEFER_BLOCKING 0x0 ;  /* 0x0000000000007b1d */ /* 0x000fe20000010000 */
[----:B------:R-:W-:Y:S01]  /*1330*/  UISETP.NE.AND UP1, UPT, UR8, 0x2, UPT ;  /* 0x000000020800788c */ /* 0x000fe2000bf25270 */
[----:B------:R-:W-:Y:S02]  /*1340*/  ISETP.NE.OR P5, PT, R0, 0x2, !P5 ;  /* 0x000000020000780c */ /* 0x000fe40006fa5670 */
[----:B------:R-:W-:-:S06]  /*1350*/  LOP3.LUT R2, R101, 0x1f, RZ, 0xc0, !PT ;  /* 0x0000001f65027812 */ /* 0x000fcc00078ec0ff */
[----:B------:R-:W-:Y:S05]  /*1360*/  BRA.U UP1, `(.L_x_17) ;  /* 0x00000011013c7547 */ /* 0x000fea000b800000 */
[----:B------:R-:W1:Y:S01]  /*1370*/  LDCU UR13, c[0x0][0x38c] ;  /* 0x00007180ff0d77ac */ /* 0x000e620008000800 */
[----:B------:R-:W2:Y:S01]  /*1380*/  LDC R8, c[0x0][0x370] ;  /* 0x0000dc00ff087b82 */ /* 0x000ea20000000800 */
[----:B------:R-:W-:Y:S01]  /*1390*/  PLOP3.LUT P1, PT, PT, PT, UP2, 0x80, 0x8 ;  /* 0x000000000008781c */ /* 0x000fe20003f2f028 */
[----:B------:R-:W-:Y:S01]  /*13a0*/  IMAD.MOV.U32 R17, RZ, RZ, 0x1 ;  /* 0x00000001ff117424 */ /* 0x000fe200078e00ff */
[----:B------:R-:W-:Y:S01]  /*13b0*/  ISETP.EQ.OR P4, PT, R2, RZ, P5 ;  /* 0x000000ff0200720c */ /* 0x000fe20002f82670 */
[----:B------:R-:W-:Y:S01]  /*13c0*/  IMAD.MOV.U32 R16, RZ, RZ, RZ ;  /* 0x000000ffff107224 */ /* 0x000fe200078e00ff */
[----:B------:R-:W-:Y:S02]  /*13d0*/  PLOP3.LUT P1, PT, P1, PT, PT, 0x8, 0x80 ;  /* 0x000000000080781c */ /* 0x000fe40000f2e170 */
[----:B------:R-:W-:Y:S01]  /*13e0*/  CS2R R12, SRZ ;  /* 0x00000000000c7805 */ /* 0x000fe2000001ff00 */
[----:B------:R-:W-:Y:S01]  /*13f0*/  IMAD.MOV.U32 R11, RZ, RZ, 0x1 ;  /* 0x00000001ff0b7424 */ /* 0x000fe200078e00ff */
[----:B------:R-:W4:Y:S01]  /*1400*/  LDC R0, c[0x0][0x374] ;  /* 0x0000dd00ff007b82 */ /* 0x000f220000000800 */
[----:B------:R-:W2:Y:S01]  /*1410*/  LDCU.64 UR22, c[0x0][0x348] ;  /* 0x00006900ff1677ac */ /* 0x000ea20008000a00 */
[----:B------:R-:W-:Y:S01]  /*1420*/  UMOV UR6, URZ ;  /* 0x000000ff00067c82 */ /* 0x000fe20008000000 */
[----:B-1----:R-:W-:-:S04]  /*1430*/  UIADD3 UR5, UPT, UPT, UR13, 0x3f, URZ ;  /* 0x0000003f0d057890 */ /* 0x002fc8000fffe0ff */
[----:B------:R-:W-:-:S04]  /*1440*/  USHF.R.S32.HI UR4, URZ, 0x1f, UR5 ;  /* 0x0000001fff047899 */ /* 0x000fc80008011405 */
[----:B------:R-:W-:-:S04]  /*1450*/  ULEA.HI UR4, UR4, UR5, URZ, 0x6 ;  /* 0x0000000504047291 */ /* 0x000fc8000f8f30ff */
[----:B------:R-:W-:Y:S02]  /*1460*/  USHF.R.S32.HI UR15, URZ, 0x6, UR4 ;  /* 0x00000006ff0f7899 */ /* 0x000fe40008011404 */
[----:B------:R-:W-:Y:S02]  /*1470*/  UIADD3 UR4, UPT, UPT, UR13, -0x1, URZ ;  /* 0xffffffff0d047890 */ /* 0x000fe4000fffe0ff */
[----:B------:R-:W-:Y:S02]  /*1480*/  UISETP.LT.U32.AND UP0, UPT, UR15, 0x2, UPT ;  /* 0x000000020f00788c */ /* 0x000fe4000bf01070 */
[----:B------:R-:W-:Y:S02]  /*1490*/  UISETP.GE.U32.AND UP1, UPT, UR4, -0x7f, UPT ;  /* 0xffffff810400788c */ /* 0x000fe4000bf26070 */
[----:B------:R-:W-:Y:S02]  /*14a0*/  USEL UR14, UR15, 0x2, UP0 ;  /* 0x000000020f0e7887 */ /* 0x000fe40008000000 */
[----:B------:R-:W-:-:S02]  /*14b0*/  UIADD3 UR13, UPT, UPT, UR13, 0x7e, URZ ;  /* 0x0000007e0d0d7890 */ /* 0x000fc4000fffe0ff */
[----:B------:R-:W-:Y:S02]  /*14c0*/  UIADD3 UR5, UPT, UPT, UR14, -0x1, URZ ;  /* 0xffffffff0e057890 */ /* 0x000fe4000fffe0ff */
[----:B------:R-:W-:-:S03]  /*14d0*/  UIADD3 UR7, UPT, UPT, UR15, -UR14, URZ ;  /* 0x8000000e0f077290 */ /* 0x000fc6000fffe0ff */
[----:B------:R-:W-:-:S04]  /*14e0*/  @UP1 UIADD3 UR5, UPT, UPT, UR14, URZ, URZ ;  /* 0x000000ff0e051290 */ /* 0x000fc8000fffe0ff */
[----:B--2---:R-:W-:-:S12]  /*14f0*/  UIADD3 UR5, UPT, UPT, UR5, 0x1, URZ ;  /* 0x0000000105057890 */ /* 0x004fd8000fffe0ff */
.L_x_35:
[----:B------:R-:W-:Y:S01]  /*1500*/  UISETP.NE.AND UP0, UPT, UR37, URZ, UPT ;  /* 0x000000ff2500728c */ /* 0x000fe2000bf05270 */
[----:B------:R-:W1:Y:S08]  /*1510*/  S2UR UR37, SR_CgaCtaId ;  /* 0x00000000002579c3 */ /* 0x000e700000008800 */
[----:B------:R-:W-:Y:S05]  /*1520*/  BRA.U UP0, `(.L_x_18) ;  /* 0x0000000100347547 */ /* 0x000fea000b800000 */
[----:B------:R-:W2:Y:S01]  /*1530*/  S2R R2, SR_CgaCtaId ;  /* 0x0000000000027919 */ /* 0x000ea20000008800 */
[----:B------:R-:W-:-:S04]  /*1540*/  MOV R3, 0x400 ;  /* 0x0000040000037802 */ /* 0x000fc80000000f00 */
[----:B--2---:R-:W-:Y:S02]  /*1550*/  LEA R2, R2, R3, 0x18 ;  /* 0x0000000302027211 */ /* 0x004fe400078ec0ff */
[----:B------:R-:W-:-:S03]  /*1560*/  SHF.L.U32 R3, R11, 0x1f, RZ ;  /* 0x0000001f0b037819 */ /* 0x000fc600000006ff */
[----:B------:R-:W-:-:S04]  /*1570*/  IMAD R2, R12, 0x8, R2 ;  /* 0x000000080c027824 */ /* 0x000fc800078e0202 */
[----:B------:R-:W2:Y:S02]  /*1580*/  SYNCS.PHASECHK.TRANS64.TRYWAIT P0, [R2+URZ+0xe0], R3 ;  /* 0x0000e003020075a7 */ /* 0x000ea400080011ff */
[----:B--2---:R-:W-:Y:S05]  /*1590*/  @!P0 BRA `(.L_x_19) ;  /* 0x0000007400948947 */ /* 0x004fea0003800000 */
.L_x_129:
[----:B------:R-:W-:Y:S01]  /*15a0*/  VIADD R12, R12, 0x1 ;  /* 0x000000010c0c7836 */ /* 0x000fe20000000000 */
[----:B------:R2:W-:Y:S04]  /*15b0*/  SYNCS.ARRIVE.TRANS64.A1T0 RZ, [R2+URZ+0xd0], RZ ;  /* 0x0000d0ff02ff79a7 */ /* 0x0005e800081000ff */
[----:B------:R-:W-:-:S04]  /*15c0*/  ISETP.NE.AND P0, PT, R12, 0x2, PT ;  /* 0x000000020c00780c */ /* 0x000fc80003f05270 */
[----:B------:R-:W-:Y:S02]  /*15d0*/  SEL R12, R12, RZ, P0 ;  /* 0x000000ff0c0c7207 */ /* 0x000fe40000000000 */
[----:B--2---:R-:W-:-:S04]  /*15e0*/  SEL R2, RZ, 0x1, P0 ;  /* 0x00000001ff027807 */ /* 0x004fc80000000000 */
[----:B------:R-:W-:-:S07]  /*15f0*/  LOP3.LUT R11, R11, R2, RZ, 0x3c, !PT ;  /* 0x000000020b0b7212 */ /* 0x000fce00078e3cff */
.L_x_18:
[----:B------:R-:W-:Y:S01]  /*1600*/  UMOV UR4, 0x400 ;  /* 0x0000040000047882 */ /* 0x000fe20000000000 */
[----:B------:R-:W-:Y:S01]  /*1610*/  SHF.L.U32 R2, R17, 0x1f, RZ ;  /* 0x0000001f11027819 */ /* 0x000fe200000006ff */
[----:B-1----:R-:W-:Y:S01]  /*1620*/  ULEA UR4, UR37, UR4, 0x18 ;  /* 0x0000000425047291 */ /* 0x002fe2000f8ec0ff */
[----:B------:R-:W-:Y:S01]  /*1630*/  R2UR UR35, R15 ;  /* 0x000000000f2372ca */ /* 0x000fe200000e0000 */
[----:B------:R-:W-:Y:S01]  /*1640*/  UISETP.GE.U32.AND UP0, UPT, UR13, 0x7f, UPT ;  /* 0x0000007f0d00788c */ /* 0x000fe2000bf06070 */
[----:B------:R-:W-:Y:S01]  /*1650*/  R2UR UR18, R14 ;  /* 0x000000000e1272ca */ /* 0x000fe200000e0000 */
[----:B------:R-:W-:Y:S01]  /*1660*/  ULEA UR8, UR6, UR4, 0x3 ;  /* 0x0000000406087291 */ /* 0x000fe2000f8e18ff */
[----:B------:R-:W-:-:S08]  /*1670*/  UMOV UR21, URZ ;  /* 0x000000ff00157c82 */ /* 0x000fd00008000000 */
[----:B------:R1:W2:Y:S01]  /*1680*/  SYNCS.PHASECHK.TRANS64.TRYWAIT P0, [UR8+0x10], R2 ;  /* 0x00001002ff0075a7 */ /* 0x0002a20008001108 */
[----:B------:R-:W-:Y:S02]  /*1690*/  USHF.L.U32 UR35, UR35, 0x7, URZ ;  /* 0x0000000723237899 */ /* 0x000fe400080006ff */
[----:B------:R-:W-:Y:S01]  /*16a0*/  USHF.L.U32 UR18, UR18, 0x7, URZ ;  /* 0x0000000712127899 */ /* 0x000fe200080006ff */
[----:B------:R-:W-:Y:S11]  /*16b0*/  BRA.U !UP0, `(.L_x_20) ;  /* 0x0000000108bc7547 */ /* 0x000ff6000b800000 */
[----:B------:R-:W-:Y:S01]  /*16c0*/  UIADD3 UR10, UPT, UPT, UR18, 0x40, URZ ;  /* 0x00000040120a7890 */ /* 0x000fe2000fffe0ff */
[----:B------:R-:W-:Y:S01]  /*16d0*/  UMOV UR24, URZ ;  /* 0x000000ff00187c82 */ /* 0x000fe20008000000 */
[----:B------:R-:W-:-:S10]  /*16e0*/  UMOV UR25, UR6 ;  /* 0x0000000600197c82 */ /* 0x000fd40008000000 */
.L_x_25:
[----:B-1----:R-:W-:Y:S01]  /*16f0*/  ULEA UR33, UR25, UR4, 0x3 ;  /* 0x0000000419217291 */ /* 0x002fe2000f8e18ff */
[----:B--2---:R-:W-:Y:S01]  /*1700*/  @!P5 MOV R3, 0x8000 ;  /* 0x000080000003d802 */ /* 0x004fe20000000f00 */
[----:B--2---:R-:W-:Y:S10]  /*1710*/  @P0 BRA `(.L_x_21) ;  /* 0x00000000000c0947 */ /* 0x004ff40003800000 */
[----:B------:R-:W-:-:S04]  /*1720*/  SHF.L.U32 R4, R17, 0x1f, RZ ;  /* 0x0000001f11047819 */ /* 0x000fc800000006ff */
[----:B------:R-:W2:Y:S02]  /*1730*/  SYNCS.PHASECHK.TRANS64.TRYWAIT P0, [UR33+0x10], R4 ;  /* 0x00001004ff0075a7 */ /* 0x000ea40008001121 */
[----:B--2---:R-:W-:Y:S05]  /*1740*/  @!P0 BRA `(.L_x_22) ;  /* 0x00000074003c8947 */ /* 0x004fea0003800000 */
.L_x_21:
[----:B------:R2:W-:Y:S01]  /*1750*/  @!P5 SYNCS.ARRIVE.TRANS64 RZ, [UR33], R3 ;  /* 0x00000003ffffd9a7 */ /* 0x0005e20008000021 */
[----:B------:R-:W-:Y:S04]  /*1760*/  BSSY.RECONVERGENT B0, `(.L_x_23) ;  /* 0x0000003000007945 */ /* 0x000fe80003800200 */
[----:B------:R-:W-:Y:S05]  /*1770*/  @P4 BRA `(.L_x_24) ;  /* 0x0000000000044947 */ /* 0x000fea0003800000 */
[----:B------:R-:W-:Y:S05]  /*1780*/  BPT.TRAP 0x1 ;  /* 0x000000040000795c */ /* 0x000fea0000300000 */
.L_x_24:
[----:B------:R-:W-:Y:S05]  /*1790*/  BSYNC.RECONVERGENT B0 ;  /* 0x0000000000007941 */ /* 0x000fea0003800200 */
.L_x_23:
[----:B------:R-:W-:Y:S02]  /*17a0*/  UIADD3 UR6, UPT, UPT, UR25, 0x1, URZ ;  /* 0x0000000119067890 */ /* 0x000fe4000fffe0ff */
[----:B------:R-:W-:Y:S02]  /*17b0*/  UIADD3 UR30, UP1, UPT, UR22, 0x80, URZ ;  /* 0x00000080161e7890 */ /* 0x000fe4000ff3e0ff */
[----:B------:R-:W-:Y:S02]  /*17c0*/  UISETP.NE.AND UP0, UPT, UR6, 0x2, UPT ;  /* 0x000000020600788c */ /* 0x000fe4000bf05270 */
[----:B------:R-:W-:Y:S02]  /*17d0*/  USHF.L.U32 UR34, UR24, 0x6, URZ ;  /* 0x0000000618227899 */ /* 0x000fe400080006ff */
[----:B------:R-:W-:Y:S02]  /*17e0*/  USEL UR9, URZ, 0x1, UP0 ;  /* 0x00000001ff097887 */ /* 0x000fe40008000000 */
[----:B------:R-:W-:-:S02]  /*17f0*/  USEL UR6, UR6, URZ, UP0 ;  /* 0x000000ff06067287 */ /* 0x000fc40008000000 */
[----:B------:R-:W-:Y:S02]  /*1800*/  UIADD3 UR28, UP0, UPT, UR22, 0x180, URZ ;  /* 0x00000180161c7890 */ /* 0x000fe4000ff1e0ff */
[----:B------:R-:W-:Y:S01]  /*1810*/  ULEA UR8, UR6, UR4, 0x3 ;  /* 0x0000000406087291 */ /* 0x000fe2000f8e18ff */
[----:B------:R-:W-:Y:S01]  /*1820*/  LOP3.LUT R17, R17, UR9, RZ, 0x3c, !PT ;  /* 0x0000000911117c12 */ /* 0x000fe2000f8e3cff */
[----:B------:R-:W-:Y:S02]  /*1830*/  UIADD3.X UR31, UPT, UPT, URZ, UR23, URZ, UP1, !UPT ;  /* 0x00000017ff1f7290 */ /* 0x000fe40008ffe4ff */
[----:B------:R-:W-:Y:S01]  /*1840*/  UIADD3.X UR29, UPT, UPT, URZ, UR23, URZ, UP0, !UPT ;  /* 0x00000017ff1d7290 */ /* 0x000fe200087fe4ff */
[----:B-1----:R-:W-:Y:S01]  /*1850*/  SHF.L.U32 R2, R17, 0x1f, RZ ;  /* 0x0000001f11027819 */ /* 0x002fe200000006ff */
[----:B------:R-:W-:Y:S01]  /*1860*/  UMOV UR26, 0x0 ;  /* 0x00000000001a7882 */ /* 0x000fe20000000000 */
[----:B------:R-:W-:Y:S01]  /*1870*/  UMOV UR27, 0x10000000 ;  /* 0x10000000001b7882 */ /* 0x000fe20000000000 */
[----:B------:R-:W-:Y:S01]  /*1880*/  UMOV UR17, UR33 ;  /* 0x0000002100117c82 */ /* 0x000fe20008000000 */
[----:B------:R1:W1:Y:S01]  /*1890*/  SYNCS.PHASECHK.TRANS64.TRYWAIT P0, [UR8+0x10], R2 ;  /* 0x00001002ff0075a7 */ /* 0x0002620008001108 */
[----:B------:R-:W-:Y:S01]  /*18a0*/  ULEA UR8, UR25, UR4, 0xe ;  /* 0x0000000419087291 */ /* 0x000fe2000f8e70ff */
[----:B------:R-:W-:Y:S01]  /*18b0*/  UMOV UR20, UR36 ;  /* 0x0000002400147c82 */ /* 0x000fe20008000000 */
[----:B------:R-:W-:-:S02]  /*18c0*/  UMOV UR19, UR34 ;  /* 0x0000002200137c82 */ /* 0x000fc40008000000 */
[----:B------:R-:W-:Y:S02]  /*18d0*/  UIADD3 UR32, UPT, UPT, UR8, 0x8400, URZ ;  /* 0x0000840008207890 */ /* 0x000fe4000fffe0ff */
[----:B------:R-:W-:Y:S02]  /*18e0*/  UIADD3 UR16, UPT, UPT, UR8, 0x10400, URZ ;  /* 0x0001040008107890 */ /* 0x000fe4000fffe0ff */
[----:B------:R-:W-:Y:S01]  /*18f0*/  UIADD3 UR8, UPT, UPT, UR8, 0x12400, URZ ;  /* 0x0001240008087890 */ /* 0x000fe2000fffe0ff */
[----:B------:R-:W-:Y:S01]  /*1900*/  UMOV UR12, UR36 ;  /* 0x00000024000c7c82 */ /* 0x000fe20008000000 */
[----:B------:R-:W-:Y:S01]  /*1910*/  UMOV UR9, UR33 ;  /* 0x0000002100097c82 */ /* 0x000fe20008000000 */
[----:B------:R-:W-:Y:S02]  /*1920*/  UMOV UR11, UR34 ;  /* 0x00000022000b7c82 */ /* 0x000fe40008000000 */
[----:B------:R1:W-:Y:S01]  /*1930*/  UTMALDG.3D [UR32], [UR30], desc[UR26] ;  /* 0x00001a201e0075b4 */ /* 0x0003e20008011000 */
[----:B------:R-:W-:Y:S01]  /*1940*/  UIADD3 UR24, UPT, UPT, UR24, 0x1, URZ ;  /* 0x0000000118187890 */ /* 0x000fe2000fffe0ff */
[----:B------:R-:W-:Y:S01]  /*1950*/  UMOV UR21, UR5 ;  /* 0x0000000500157c82 */ /* 0x000fe20008000000 */
[----:B------:R-:W-:-:S02]  /*1960*/  UMOV UR25, UR6 ;  /* 0x0000000600197c82 */ /* 0x000fc40008000000 */
[----:B------:R-:W-:Y:S01]  /*1970*/  UISETP.NE.AND UP0, UPT, UR24, UR5, UPT ;  /* 0x000000051800728c */ /* 0x000fe2000bf05270 */
[----:B------:R1:W-:Y:S01]  /*1980*/  UTMALDG.3D [UR16], [UR28], desc[UR26] ;  /* 0x00001a101c0075b4 */ /* 0x0003e20008011000 */
[----:B------:R1:W-:Y:S07]  /*1990*/  UTMALDG.3D [UR8], [UR28], desc[UR26] ;  /* 0x00001a081c0075b4 */ /* 0x0003ee0008011000 */
[----:B------:R-:W-:Y:S05]  /*19a0*/  BRA.U UP0, `(.L_x_25) ;  /* 0xfffffffd00507547 */ /* 0x000fea000b83ffff */
.L_x_20:
[----:B-1----:R-:W-:Y:S01]  /*19b0*/  ULEA UR8, UR6, UR4, 0x3 ;  /* 0x0000000406087291 */ /* 0x002fe2000f8e18ff */
[----:B------:R-:W-:Y:S01]  /*19c0*/  SHF.L.U32 R2, R17, 0x1f, RZ ;  /* 0x0000001f11027819 */ /* 0x000fe200000006ff */
[----:B------:R-:W-:Y:S01]  /*19d0*/  @!P1 SYNCS.ARRIVE.TRANS64.A1T0 RZ, [UR4+0x68], RZ ;  /* 0x000068ffffff99a7 */ /* 0x000fe20008100004 */
[----:B------:R-:W-:-:S06]  /*19e0*/  UISETP.GT.AND UP0, UPT, UR15, UR14, UPT ;  /* 0x0000000e0f00728c */ /* 0x000fcc000bf04270 */
[----:B--2---:R1:W2:Y:S03]  /*19f0*/  SYNCS.PHASECHK.TRANS64.TRYWAIT P0, [UR8+0x10], R2 ;  /* 0x00001002ff0075a7 */ /* 0x0042a60008001108 */
[----:B------:R-:W-:Y:S05]  /*1a00*/  BRA.U !UP0, `(.L_x_26) ;  /* 0x0000000108c07547 */ /* 0x000fea000b800000 */
[----:B------:R-:W-:Y:S02]  /*1a10*/  UIADD3 UR29, UPT, UPT, UR7, UR21, URZ ;  /* 0x00000015071d7290 */ /* 0x000fe4000fffe0ff */
[----:B------:R-:W-:Y:S01]  /*1a20*/  UIADD3 UR10, UPT, UPT, UR18, 0x40, URZ ;  /* 0x00000040120a7890 */ /* 0x000fe2000fffe0ff */
[----:B------:R-:W-:-:S11]  /*1a30*/  UMOV UR34, UR6 ;  /* 0x0000000600227c82 */ /* 0x000fd60008000000 */
.L_x_31:
[----:B-1----:R-:W-:Y:S01]  /*1a40*/  ULEA UR25, UR34, UR4, 0x3 ;  /* 0x0000000422197291 */ /* 0x002fe2000f8e18ff */
[----:B--2---:R-:W-:Y:S01]  /*1a50*/  @!P5 MOV R3, 0x8000 ;  /* 0x000080000003d802 */ /* 0x004fe20000000f00 */
[----:B--2---:R-:W-:Y:S10]  /*1a60*/  @P0 BRA `(.L_x_27) ;  /* 0x00000000000c0947 */ /* 0x004ff40003800000 */
[----:B------:R-:W-:-:S04]  /*1a70*/  SHF.L.U32 R4, R17, 0x1f, RZ ;  /* 0x0000001f11047819 */ /* 0x000fc800000006ff */
[----:B------:R-:W2:Y:S02]  /*1a80*/  SYNCS.PHASECHK.TRANS64.TRYWAIT P0, [UR25+0x10], R4 ;  /* 0x00001004ff0075a7 */ /* 0x000ea40008001119 */
[----:B--2---:R-:W-:Y:S05]  /*1a90*/  @!P0 BRA `(.L_x_28) ;  /* 0x0000007000808947 */ /* 0x004fea0003800000 */
.L_x_27:
[----:B------:R2:W-:Y:S01]  /*1aa0*/  @!P5 SYNCS.ARRIVE.TRANS64 RZ, [UR25], R3 ;  /* 0x00000003ffffd9a7 */ /* 0x0005e20008000019 */
[----:B------:R-:W-:Y:S04]  /*1ab0*/  BSSY.RECONVERGENT B0, `(.L_x_29) ;  /* 0x0000003000007945 */ /* 0x000fe80003800200 */
[----:B------:R-:W-:Y:S05]  /*1ac0*/  @P4 BRA `(.L_x_30) ;  /* 0x0000000000044947 */ /* 0x000fea0003800000 */
[----:B------:R-:W-:Y:S05]  /*1ad0*/  BPT.TRAP 0x1 ;  /* 0x000000040000795c */ /* 0x000fea0000300000 */
.L_x_30:
[----:B------:R-:W-:Y:S05]  /*1ae0*/  BSYNC.RECONVERGENT B0 ;  /* 0x0000000000007941 */ /* 0x000fea0003800200 */
.L_x_29:
        /* <DEDUP_REMOVED lines=24> */
[----:B------:R-:W-:Y:S01]  /*1c70*/  UMOV UR12, UR36 ;  /* 0x00000024000c7c82 */ /* 0x000fe20008000000 */
[----:B------:R-:W-:Y:S01]  /*1c80*/  UMOV UR9, UR25 ;  /* 0x0000001900097c82 */ /* 0x000fe20008000000 */
[----:B------:R1:W-:Y:S01]  /*1c90*/  UTMALDG.3D [UR24], [UR38], desc[UR30] ;  /* 0x00001e18260075b4 */ /* 0x0003e20008011000 */
[----:B------:R-:W-:Y:S01]  /*1ca0*/  UMOV UR11, UR26 ;  /* 0x0000001a000b7c82 */ /* 0x000fe20008000000 */
[----:B------:R-:W-:Y:S01]  /*1cb0*/  UIADD3 UR21, UPT, UPT, UR21, 0x1, URZ ;  /* 0x0000000115157890 */ /* 0x000fe2000fffe0ff */
[----:B------:R-:W-:-:S03]  /*1cc0*/  UMOV UR34, UR6 ;  /* 0x0000000600227c82 */ /* 0x000fc60008000000 */
[----:B------:R-:W-:Y:S01]  /*1cd0*/  UISETP.NE.AND UP0, UPT, UR21, UR29, UPT ;  /* 0x0000001d1500728c */ /* 0x000fe2000bf05270 */
[----:B------:R1:W-:Y:S01]  /*1ce0*/  UTMALDG.3D [UR16], [UR32], desc[UR30] ;  /* 0x00001e10200075b4 */ /* 0x0003e20008011000 */
[----:B------:R1:W-:Y:S07]  /*1cf0*/  UTMALDG.3D [UR8], [UR32], desc[UR30] ;  /* 0x00001e08200075b4 */ /* 0x0003ee0008011000 */
[----:B------:R-:W-:Y:S05]  /*1d00*/  BRA.U UP0, `(.L_x_31) ;  /* 0xfffffffd004c7547 */ /* 0x000fea000b83ffff */
.L_x_26:
[C---:B-1----:R-:W-:Y:S01]  /*1d10*/  LEA R2, R16.reuse, UR4, 0x3 ;  /* 0x0000000410027c11 */ /* 0x042fe2000f8e18ff */
[----:B------:R-:W-:Y:S01]  /*1d20*/  NOP ;  /* 0x0000000000007918 */ /* 0x000fe20000000000 */
[----:B--2---:R-:W-:Y:S02]  /*1d30*/  SHF.L.U32 R3, R13, 0x1f, RZ ;  /* 0x0000001f0d037819 */ /* 0x004fe400000006ff */
[----:B------:R-:W-:Y:S02]  /*1d40*/  LEA R4, R16, UR4, 0x4 ;  /* 0x0000000410047c11 */ /* 0x000fe4000f8e20ff */
[----:B------:R-:W1:Y:S02]  /*1d50*/  SYNCS.PHASECHK.TRANS64.TRYWAIT P0, [R2+URZ+0x70], R3 ;  /* 0x00007003020075a7 */ /* 0x000e6400080011ff */
[----:B-1----:R-:W-:Y:S05]  /*1d60*/  @!P0 BRA `(.L_x_32) ;  /* 0x0000006c00e48947 */ /* 0x002fea0003800000 */
.L_x_132:
[----:B------:R-:W2:Y:S01]  /*1d70*/  LDS.128 R4, [R4+0x100] ;  /* 0x0001000004047984 */ /* 0x000ea20000000c00 */
[----:B---3--:R-:W-:Y:S01]  /*1d80*/  ISETP.GE.AND P0, PT, R40, 0x1, PT ;  /* 0x000000012800780c */ /* 0x008fe20003f06270 */
[----:B-1----:R-:W-:Y:S01]  /*1d90*/  VIADD R2, R2, 0x80 ;  /* 0x0000008002027836 */ /* 0x002fe20000000000 */
[----:B------:R-:W-:Y:S01]  /*1da0*/  @!PT LDS RZ, [RZ] ;  /* 0x00000000fffff984 */ /* 0x000fe20000000800 */
[----:B------:R-:W-:Y:S01]  /*1db0*/  @!PT LDS RZ, [RZ] ;  /* 0x00000000fffff984 */ /* 0x000fe20000000800 */
[----:B------:R-:W-:Y:S01]  /*1dc0*/  @!PT LDS RZ, [RZ] ;  /* 0x00000000fffff984 */ /* 0x000fe20000000800 */
[----:B------:R-:W-:Y:S01]  /*1dd0*/  @!PT LDS RZ, [RZ] ;  /* 0x00000000fffff984 */ /* 0x000fe20000000800 */
[----:B------:R1:W-:Y:S06]  /*1de0*/  MEMBAR.ALL.CTA ;  /* 0x0000000000007992 */ /* 0x0003ec0000008000 */
[----:B-1----:R-:W1:Y:S01]  /*1df0*/  FENCE.VIEW.ASYNC.S ;  /* 0x00000000000073c6 */ /* 0x002e620000000000 */
[----:B------:R-:W-:-:S04]  /*1e00*/  PRMT R2, RZ, 0x654, R2 ;  /* 0x00000654ff027816 */ /* 0x000fc80000000002 */
[----:B-1----:R1:W-:Y:S01]  /*1e10*/  SYNCS.ARRIVE.TRANS64.RED.A1T0 RZ, [R2+URZ], RZ ;  /* 0x000000ff02ff79a7 */ /* 0x0023e200081004ff */
[----:B--2---:R-:W-:-:S13]  /*1e20*/  LOP3.LUT P2, RZ, R6, 0x1, RZ, 0xc0, !PT ;  /* 0x0000000106ff7812 */ /* 0x004fda000784c0ff */
[----:B------:R-:W-:Y:S01]  /*1e30*/  @P2 SHF.R.U32.HI R3, RZ, 0x10, R5 ;  /* 0x00000010ff032819 */ /* 0x000fe20000011605 */
[----:B------:R-:W-:Y:S01]  /*1e40*/  VOTEU.ANY UP0, P2 ;  /* 0x0000000000ff7886 */ /* 0x000fe20001000100 */
[----:B------:R-:W-:Y:S02]  /*1e50*/  @P2 MOV R10, R4 ;  /* 0x00000004000a2202 */ /* 0x000fe40000000f00 */
[----:B------:R-:W-:Y:S02]  /*1e60*/  @P2 R2UR.BROADCAST UR8, R3 ;  /* 0x00000000030822ca */ /* 0x000fe400008e0000 */
[----:B------:R-:W-:-:S11]  /*1e70*/  @P2 LOP3.LUT R9, R5, 0xffff, RZ, 0xc0, !PT ;  /* 0x0000ffff05092812 */ /* 0x000fd600078ec0ff */
[----:B------:R-:W-:Y:S01]  /*1e80*/  @UP0 UMOV UR36, UR8 ;  /* 0x0000000800240c82 */ /* 0x000fe20008000000 */
[----:B-1----:R-:W-:Y:S05]  /*1e90*/  @!P0 BRA `(.L_x_33) ;  /* 0x0000000000b88947 */ /* 0x002fea0003800000 */
[----:B------:R-:W4:Y:S01]  /*1ea0*/  LDC.64 R4, c[0x0][0xb18] ;  /* 0x0002c600ff047b82 */ /* 0x000f220000000a00 */
[----:B------:R-:W-:-:S07]  /*1eb0*/  ISETP.NE.AND P3, PT, R40, 0x1, PT ;  /* 0x000000012800780c */ /* 0x000fce0003f65270 */
[----:B------:R-:W1:Y:S08]  /*1ec0*/  LDC.64 R6, c[0x0][0xb10] ;  /* 0x0002c400ff067b82 */ /* 0x000e700000000a00 */
[----:B------:R-:W2:Y:S08]  /*1ed0*/  LDC R14, c[0x0][0xb20] ;  /* 0x0002c800ff0e7b82 */ /* 0x000eb00000000800 */
[----:B------:R-:W3:Y:S01]  /*1ee0*/  LDC R15, c[0x0][0xb0c] ;  /* 0x0002c300ff0f7b82 */ /* 0x000ee20000000800 */
[----:B----4-:R-:W-:Y:S01]  /*1ef0*/  IMAD.HI.U32 R19, R0, R5, RZ ;  /* 0x0000000500137227 */ /* 0x010fe200078e00ff */
[----:B------:R-:W-:-:S03]  /*1f00*/  ISETP.NE.AND P0, PT, R4, 0x1, PT ;  /* 0x000000010400780c */ /* 0x000fc60003f05270 */
[----:B------:R-:W-:-:S03]  /*1f10*/  IMAD.HI.U32 R5, R9, R5, RZ ;  /* 0x0000000509057227 */ /* 0x000fc600078e00ff */
[----:B------:R-:W4:Y:S01]  /*1f20*/  LDC.64 R2, c[0x0][0xb28] ;  /* 0x0002ca00ff027b82 */ /* 0x000f220000000a00 */
[----:B-1----:R-:W-:-:S04]  /*1f30*/  IMAD.HI.U32 R20, R8, R6, RZ ;  /* 0x0000000608147227 */ /* 0x002fc800078e00ff */
[----:B------:R-:W-:Y:S01]  /*1f40*/  IMAD.HI.U32 R21, R10, R6, RZ ;  /* 0x000000060a157227 */ /* 0x000fe200078e00ff */
[----:B------:R-:W-:Y:S02]  /*1f50*/  SHF.R.U32.HI R20, RZ, R7, R20 ;  /* 0x00000007ff147219 */ /* 0x000fe40000011614 */
[-C--:B--2---:R-:W-:Y:S02]  /*1f60*/  SHF.R.U32.HI R19, RZ, R14.reuse, R19 ;  /* 0x0000000eff137219 */ /* 0x084fe40000011613 */
[----:B------:R-:W-:Y:S02]  /*1f70*/  SHF.R.U32.HI R5, RZ, R14, R5 ;  /* 0x0000000eff057219 */ /* 0x000fe40000011605 */
[----:B------:R-:W-:Y:S02]  /*1f80*/  SEL R19, R0, R19, !P0 ;  /* 0x0000001300137207 */ /* 0x000fe40004000000 */
[----:B------:R-:W-:Y:S02]  /*1f90*/  SHF.R.U32.HI R21, RZ, R7, R21 ;  /* 0x00000007ff157219 */ /* 0x000fe40000011615 */
[----:B---3--:R-:W-:-:S02]  /*1fa0*/  ISETP.NE.AND P1, PT, R15, 0x1, PT ;  /* 0x000000010f00780c */ /* 0x008fc40003f25270 */
[----:B------:R-:W-:Y:S02]  /*1fb0*/  SEL R5, R9, R5, !P0 ;  /* 0x0000000509057207 */ /* 0x000fe40004000000 */
[----:B------:R-:W-:Y:S02]  /*1fc0*/  SEL R20, R8, R20, !P1 ;  /* 0x0000001408147207 */ /* 0x000fe40004800000 */
[----:B------:R-:W-:Y:S01]  /*1fd0*/  SEL R21, R10, R21, !P1 ;  /* 0x000000150a157207 */ /* 0x000fe20004800000 */
[----:B----4-:R-:W-:-:S04]  /*1fe0*/  IMAD.HI.U32 R18, R19, R2, RZ ;  /* 0x0000000213127227 */ /* 0x010fc800078e00ff */
        /* <DEDUP_REMOVED lines=10> */
[----:B------:R-:W-:-:S04]  /*2090*/  @!P0 IMAD.HI.U32 R7, R21, R2, RZ ;  /* 0x0000000215078227 */ /* 0x000fc800078e00ff */
[----:B------:R-:W-:Y:S01]  /*20a0*/  IMAD.MOV R2, RZ, RZ, -R6 ;  /* 0x000000ffff027224 */ /* 0x000fe200078e0a06 */
[----:B------:R-:W-:Y:S02]  /*20b0*/  @!P0 SHF.R.U32.HI R3, RZ, R3, R7 ;  /* 0x00000003ff038219 */ /* 0x000fe40000011607 */
[----:B------:R-:W-:Y:S01]  /*20c0*/  IADD3 R7, PT, PT, -R5, RZ, RZ ;  /* 0x000000ff05077210 */ /* 0x000fe20007ffe1ff */
[----:B------:R-:W-:Y:S01]  /*20d0*/  IMAD R2, R40, R2, R5 ;  /* 0x0000000228027224 */ /* 0x000fe200078e0205 */
        /* <DEDUP_REMOVED lines=10> */
.L_x_33:
[----:B------:R-:W1:Y:S02]  /*2180*/  LDCU UR8, c[0x0][0xb30] ;  /* 0x00016600ff0877ac */ /* 0x000e640008000800 */
[----:B-1----:R-:W-:-:S09]  /*2190*/  UISETP.NE.AND UP0, UPT, UR8, 0x1, UPT ;  /* 0x000000010800788c */ /* 0x002fd2000bf05270 */
[----:B------:R-:W-:Y:S05]  /*21a0*/  BRA.U UP0, `(.L_x_34) ;  /* 0x0000000100407547 */ /* 0x000fea000b800000 */
[----:B------:R-:W1:Y:S08]  /*21b0*/  LDC.64 R4, c[0x0][0xb10] ;  /* 0x0002c400ff047b82 */ /* 0x000e700000000a00 */
[----:B------:R-:W2:Y:S08]  /*21c0*/  LDC.64 R2, c[0x0][0xb18] ;  /* 0x0002c600ff027b82 */ /* 0x000eb00000000a00 */
[----:B------:R-:W3:Y:S08]  /*21d0*/  LDC R6, c[0x0][0xb20] ;  /* 0x0002c800ff067b82 */ /* 0x000ef00000000800 */
[----:B------:R-:W4:Y:S01]  /*21e0*/  LDC R7, c[0x0][0xb0c] ;  /* 0x0002c300ff077b82 */ /* 0x000f220000000800 */
[----:B-1----:R-:W-:-:S05]  /*21f0*/  IMAD.HI.U32 R4, R10, R4, RZ ;  /* 0x000000040a047227 */ /* 0x002fca00078e00ff */
[----:B------:R-:W-:Y:S01]  /*2200*/  SHF.R.U32.HI R4, RZ, R5, R4 ;  /* 0x00000005ff047219 */ /* 0x000fe20000011604 */
[----:B--2---:R-:W-:Y:S01]  /*2210*/  IMAD.HI.U32 R3, R9, R3, RZ ;  /* 0x0000000309037227 */ /* 0x004fe200078e00ff */
[----:B------:R-:W-:-:S04]  /*2220*/  ISETP.NE.AND P0, PT, R2, 0x1, PT ;  /* 0x000000010200780c */ /* 0x000fc80003f05270 */
[----:B---3--:R-:W-:-:S04]  /*2230*/  SHF.R.U32.HI R3, RZ, R6, R3 ;  /* 0x00000006ff037219 */ /* 0x008fc80000011603 */
[----:B------:R-:W-:Y:S02]  /*2240*/  SEL R3, R9, R3, !P0 ;  /* 0x0000000309037207 */ /* 0x000fe40004000000 */
[----:B----4-:R-:W-:-:S04]  /*2250*/  ISETP.NE.AND P1, PT, R7, 0x1, PT ;  /* 0x000000010700780c */ /* 0x010fc80003f25270 */
[----:B------:R-:W-:-:S05]  /*2260*/  SEL R4, R10, R4, !P1 ;  /* 0x000000040a047207 */ /* 0x000fca0004800000 */
[----:B------:R-:W-:Y:S02]  /*2270*/  IMAD.IADD R5, R3, 0x1, -R4 ;  /* 0x0000000103057824 */ /* 0x000fe400078e0a04 */
[----:B------:R-:W-:Y:S02]  /*2280*/  IMAD.IADD R3, R4, 0x1, -R3 ;  /* 0x0000000104037824 */ /* 0x000fe400078e0a03 */
[----:B------:R-:W-:Y:S02]  /*2290*/  IMAD R10, R5, R7, R10 ;  /* 0x00000007050a7224 */ /* 0x000fe400078e020a */
[----:B------:R-:W-:-:S07]  /*22a0*/  IMAD R9, R3, R2, R9 ;  /* 0x0000000203097224 */ /* 0x000fce00078e0209 */
.L_x_34:
[----:B------:R-:W-:Y:S01]  /*22b0*/  VIADD R16, R16, 0x1 ;  /* 0x0000000110107836 */ /* 0x000fe20000000000 */
[----:B------:R-:W-:Y:S01]  /*22c0*/  PLOP3.LUT P1, PT, PT, PT, PT, 0x80, 0x8 ;  /* 0x000000000008781c */ /* 0x000fe20003f2f070 */
[----:B------:R-:W-:Y:S02]  /*22d0*/  IMAD.IADD R15, R10, 0x1, R87 ;  /* 0x000000010a0f7824 */ /* 0x000fe400078e0257 */
[----:B------:R-:W-:Y:S01]  /*22e0*/  IMAD.IADD R14, R9, 0x1, R86 ;  /* 0x00000001090e7824 */ /* 0x000fe200078e0256 */
[----:B------:R-:W-:-:S04]  /*22f0*/  ISETP.NE.AND P0, PT, R16, 0x2, PT ;  /* 0x000000021000780c */ /* 0x000fc80003f05270 */
[----:B------:R-:W-:Y:S02]  /*2300*/  SEL R2, RZ, 0x1, P0 ;  /* 0x00000001ff027807 */ /* 0x000fe40000000000 */
[----:B------:R-:W-:Y:S02]  /*2310*/  SEL R16, R16, RZ, P0 ;  /* 0x000000ff10107207 */ /* 0x000fe40000000000 */
[----:B------:R-:W-:Y:S01]  /*2320*/  LOP3.LUT R13, R13, R2, RZ, 0x3c, !PT ;  /* 0x000000020d0d7212 */ /* 0x000fe200078e3cff */
[----:B------:R-:W-:Y:S06]  /*2330*/  @P2 BRA `(.L_x_35) ;  /* 0xfffffff000702947 */ /* 0x000fec000383ffff */
[----:B------:R-:W-:Y:S01]  /*2340*/  UIADD3 UR5, UPT, UPT, UR4, 0x10, URZ ;  /* 0x0000001004057890 */ /* 0x000fe2000fffe0ff */
[----:B------:R-:W-:-:S03]  /*2350*/  SHF.L.U32 R2, R17, 0x1f, RZ ;  /* 0x0000001f11027819 */ /* 0x000fc600000006ff */
[----:B------:R-:W-:-:S09]  /*2360*/  ULEA UR4, UR6, UR5, 0x3 ;  /* 0x0000000506047291 */ /* 0x000fd2000f8e18ff */
[----:B------:R-:W1:Y:S02]  /*2370*/  SYNCS.PHASECHK.TRANS64.TRYWAIT P0, [UR4], R2 ;  /* 0x00000002ff0075a7 */ /* 0x000e640008001104 */
[----:B-1----:R-:W-:Y:S05]  /*2380*/  @!P0 BRA `(.L_x_36) ;  /* 0x0000006800708947 */ /* 0x002fea0003800000 */
.L_x_134:
[----:B------:R-:W-:-:S04]  /*2390*/  UIADD3 UR6, UPT, UPT, UR6, 0x1, URZ ;  /* 0x0000000106067890 */ /* 0x000fc8000fffe0ff */
[----:B------:R-:W-:-:S04]  /*23a0*/  UISETP.NE.AND UP0, UPT, UR6, 0x2, UPT ;  /* 0x000000020600788c */ /* 0x000fc8000bf05270 */
[----:B------:R-:W-:Y:S02]  /*23b0*/  USEL UR4, URZ, 0x1, UP0 ;  /* 0x00000001ff047887 */ /* 0x000fe40008000000 */
[----:B------:R-:W-:-:S04]  /*23c0*/  USEL UR6, UR6, URZ, UP0 ;  /* 0x000000ff06067287 */ /* 0x000fc80008000000 */
[----:B------:R-:W-:Y:S01]  /*23d0*/  ULEA UR6, UR6, UR5, 0x3 ;  /* 0x0000000506067291 */ /* 0x000fe2000f8e18ff */
[----:B-1----:R-:W-:-:S04]  /*23e0*/  LOP3.LUT R2, R17, UR4, RZ, 0x3c, !PT ;  /* 0x0000000411027c12 */ /* 0x002fc8000f8e3cff */
[----:B------:R-:W-:Y:S01]  /*23f0*/  SHF.L.U32 R2, R2, 0x1f, RZ ;  /* 0x0000001f02027819 */ /* 0x000fe200000006ff */
[----:B----4-:R-:W-:-:S07]  /*2400*/  IMAD.U32 R0, RZ, RZ, UR6 ;  /* 0x00000006ff007e24 */ /* 0x010fce000f8e00ff */
.L_x_37:
[----:B-1----:R1:W2:Y:S02]  /*2410*/  SYNCS.PHASECHK.TRANS64.TRYWAIT P0, [R0+URZ], R2 ;  /* 0x00000002000075a7 */ /* 0x0022a400080011ff */
[----:B--2---:R-:W-:Y:S05]  /*2420*/  @!P0 NANOSLEEP.SYNCS 0x989680 ;  /* 0x009896800000895d */ /* 0x004fea0003900000 */
[----:B------:R-:W2:Y:S02]  /*2430*/  @!P0 SYNCS.PHASECHK.TRANS64 P0, [R0+URZ], R2 ;  /* 0x00000002000085a7 */ /* 0x000ea400080010ff */
[----:B--2---:R-:W-:Y:S05]  /*2440*/  @P0 EXIT ;  /* 0x000000000000094d */ /* 0x004fea0003800000 */
[----:B------:R-:W-:Y:S05]  /*2450*/  BRA `(.L_x_37) ;  /* 0xfffffffc00ec7947 */ /* 0x000fea000383ffff */
.L_x_17:
[----:B------:R-:W-:-:S04]  /*2460*/  UISETP.NE.AND UP1, UPT, UR37, URZ, UPT ;  /* 0x000000ff2500728c */ /* 0x000fc8000bf25270 */
[----:B------:R-:W-:-:S09]  /*2470*/  UISETP.NE.OR UP1, UPT, UR8, 0x1, UP1 ;  /* 0x000000010800788c */ /* 0x000fd20008f25670 */
[----:B------:R-:W-:Y:S05]  /*2480*/  BRA.U UP1, `(.L_x_38) ;  /* 0x0000000501487547 */ /* 0x000fea000b800000 */
[----:B------:R-:W-:Y:S01]  /*2490*/  ISETP.NE.AND P2, PT, R2, RZ, PT ;  /* 0x000000ff0200720c */ /* 0x000fe20003f45270 */
[----:B------:R-:W-:Y:S01]  /*24a0*/  IMAD.MOV.U32 R12, RZ, RZ, 0x1 ;  /* 0x00000001ff0c7424 */ /* 0x000fe200078e00ff */
[----:B------:R-:W-:Y:S02]  /*24b0*/  CS2R R10, SRZ ;  /* 0x00000000000a7805 */ /* 0x000fe4000001ff00 */
[----:B------:R-:W-:Y:S01]  /*24c0*/  CS2R R8, SRZ ;  /* 0x0000000000087805 */ /* 0x000fe2000001ff00 */
[----:B------:R-:W-:Y:S01]  /*24d0*/  UMOV UR4, 0x400 ;  /* 0x0000040000047882 */ /* 0x000fe20000000000 */
[----:B------:R-:W-:Y:S01]  /*24e0*/  UMOV UR6, URZ ;  /* 0x000000ff00067c82 */ /* 0x000fe20008000000 */
[----:B------:R-:W-:-:S12]  /*24f0*/  ULEA UR37, UR37, UR4, 0x18 ;  /* 0x0000000425257291 */ /* 0x000fd8000f8ec0ff */
.L_x_42:
[----:B------:R-:W-:Y:S02]  /*2500*/  LEA R0, R8, UR37, 0x3 ;  /* 0x0000002508007c11 */ /* 0x000fe4000f8e18ff */
[----:B------:R-:W-:-:S03]  /*2510*/  SHF.L.U32 R4, R9, 0x1f, RZ ;  /* 0x0000001f09047819 */ /* 0x000fc600000006ff */
[----:B------:R-:W-:Y:S01]  /*2520*/  VIADD R5, R0, 0xe0 ;  /* 0x000000e000057836 */ /* 0x000fe20000000000 */
[----:B------:R-:W1:Y:S02]  /*2530*/  SYNCS.PHASECHK.TRANS64.TRYWAIT P0, [R0+URZ+0xd0], R4 ;  /* 0x0000d004000075a7 */ /* 0x000e6400080011ff */
[----:B-1----:R-:W-:Y:S05]  /*2540*/  @!P0 BRA `(.L_x_39) ;  /* 0x0000006800188947 */ /* 0x002fea0003800000 */
.L_x_135:
[----:B------:R-:W-:Y:S01]  /*2550*/  ULEA UR5, UR6, UR37, 0x3 ;  /* 0x0000002506057291 */ /* 0x000fe2000f8e18ff */
[----:B-1----:R-:W-:Y:S01]  /*2560*/  PRMT R0, RZ, 0x654, R5 ;  /* 0x00000654ff007816 */ /* 0x002fe20000000005 */
[----:B------:R-:W-:Y:S01]  /*2570*/  @!P2 IMAD.MOV.U32 R4, RZ, RZ, 0x10 ;  /* 0x00000010ff04a424 */ /* 0x000fe200078e00ff */
[----:B------:R-:W-:Y:S01]  /*2580*/  SHF.L.U32 R5, R12, 0x1f, RZ ;  /* 0x0000001f0c057819 */ /* 0x000fe200000006ff */
[----:B------:R-:W-:Y:S01]  /*2590*/  UIADD3 UR4, UPT, UPT, UR5, 0x70, URZ ;  /* 0x0000007005047890 */ /* 0x000fe2000fffe0ff */
[----:B------:R1:W-:Y:S05]  /*25a0*/  SYNCS.ARRIVE.TRANS64.RED.A1T0 RZ, [R0+URZ], RZ ;  /* 0x000000ff00ff79a7 */ /* 0x0003ea00081004ff */
[----:B------:R-:W-:Y:S01]  /*25b0*/  IMAD.U32 R6, RZ, RZ, UR4 ;  /* 0x00000004ff067e24 */ /* 0x000fe2000f8e00ff */
[----:B------:R-:W2:Y:S04]  /*25c0*/  SYNCS.PHASECHK.TRANS64.TRYWAIT P0, [UR5+0x80], R5 ;  /* 0x00008005ff0075a7 */ /* 0x000ea80008001105 */
[----:B------:R-:W-:Y:S01]  /*25d0*/  PRMT R6, R2, 0x654, R6 ;  /* 0x0000065402067816 */ /* 0x000fe20000000006 */
[----:B-12---:R-:W-:Y:S06]  /*25e0*/  @!P0 BRA `(.L_x_40) ;  /* 0x0000006800048947 */ /* 0x006fec0003800000 */
.L_x_137:
[----:B------:R-:W-:Y:S01]  /*25f0*/  ULEA UR4, UR6, UR37, 0x4 ;  /* 0x0000002506047291 */ /* 0x000fe2000f8e20ff */
[----:B------:R-:W-:Y:S01]  /*2600*/  SEL R3, R6, R3, !P2 ;  /* 0x0000000306037207 */ /* 0x000fe20005000000 */
[----:B------:R-:W-:Y:S01]  /*2610*/  UIADD3 UR5, UPT, UPT, UR5, 0x70, URZ ;  /* 0x0000007005057890 */ /* 0x000fe2000fffe0ff */
[----:B-1----:R-:W-:Y:S01]  /*2620*/  LEA R0, R11, UR37, 0x3 ;  /* 0x000000250b007c11 */ /* 0x002fe2000f8e18ff */
[----:B------:R-:W-:Y:S01]  /*2630*/  UIADD3 UR4, UPT, UPT, UR4, 0x100, URZ ;  /* 0x0000010004047890 */ /* 0x000fe2000fffe0ff */
[----:B------:R1:W-:Y:S01]  /*2640*/  @!P2 SYNCS.ARRIVE.TRANS64.RED RZ, [R3+URZ], R4 ;  /* 0x0000000403ffa9a7 */ /* 0x0003e200080004ff */
[----:B------:R-:W-:Y:S01]  /*2650*/  UIADD3 UR6, UPT, UPT, UR6, 0x1, URZ ;  /* 0x0000000106067890 */ /* 0x000fe2000fffe0ff */
[----:B------:R-:W-:-:S03]  /*2660*/  VIADD R8, R8, 0x1 ;  /* 0x0000000108087836 */ /* 0x000fc60000000000 */
[----:B------:R-:W-:Y:S02]  /*2670*/  UISETP.NE.AND UP0, UPT, UR6, 0x2, UPT ;  /* 0x000000020600788c */ /* 0x000fe4000bf05270 */
[----:B------:R-:W-:Y:S01]  /*2680*/  ISETP.NE.AND P0, PT, R8, 0x2, PT ;  /* 0x000000020800780c */ /* 0x000fe20003f05270 */
[----:B------:R-:W-:Y:S06]  /*2690*/  UGETNEXTWORKID.BROADCAST [UR4], [UR5] ;  /* 0x00000000040073ca */ /* 0x000fec0008000100 */
[----:B------:R-:W-:Y:S02]  /*26a0*/  USEL UR4, URZ, 0x1, UP0 ;  /* 0x00000001ff047887 */ /* 0x000fe40008000000 */
[----:B------:R-:W-:-:S04]  /*26b0*/  USEL UR6, UR6, URZ, UP0 ;  /* 0x000000ff06067287 */ /* 0x000fc80008000000 */
[----:B------:R-:W-:Y:S02]  /*26c0*/  LOP3.LUT R12, R12, UR4, RZ, 0x3c, !PT ;  /* 0x000000040c0c7c12 */ /* 0x000fe4000f8e3cff */
[----:B-1----:R-:W-:-:S04]  /*26d0*/  SHF.L.U32 R4, R10, 0x1f, RZ ;  /* 0x0000001f0a047819 */ /* 0x002fc800000006ff */
[----:B------:R-:W1:Y:S02]  /*26e0*/  SYNCS.PHASECHK.TRANS64.TRYWAIT P1, [R0+URZ+0x70], R4 ;  /* 0x00007004000075a7 */ /* 0x000e6400080211ff */
[----:B-1----:R-:W-:Y:S05]  /*26f0*/  @!P1 BRA `(.L_x_41) ;  /* 0x0000006400d89947 */ /* 0x002fea0003800000 */
.L_x_138:
[C---:B-1----:R-:W-:Y:S01]  /*2700*/  LEA R4, R11.reuse, UR37, 0x4 ;  /* 0x000000250b047c11 */ /* 0x042fe2000f8e20ff */
[----:B------:R-:W-:Y:S01]  /*2710*/  VIADD R0, R0, 0x80 ;  /* 0x0000008000007836 */ /* 0x000fe20000000000 */
[----:B------:R-:W-:Y:S01]  /*2720*/  SEL R8, R8, RZ, P0 ;  /* 0x000000ff08087207 */ /* 0x000fe20000000000 */
[----:B------:R-:W-:-:S03]  /*2730*/  VIADD R11, R11, 0x1 ;  /* 0x000000010b0b7836 */ /* 0x000fc60000000000 */
[----:B------:R-:W1:Y:S01]  /*2740*/  LDS.128 R4, [R4+0x100] ;  /* 0x0001000004047984 */ /* 0x000e620000000c00 */
[----:B------:R-:W-:Y:S02]  /*2750*/  PRMT R0, RZ, 0x654, R0 ;  /* 0x00000654ff007816 */ /* 0x000fe40000000000 */
[C---:B------:R-:W-:Y:S01]  /*2760*/  ISETP.NE.AND P1, PT, R11.reuse, 0x2, PT ;  /* 0x000000020b00780c */ /* 0x040fe20003f25270 */
[----:B------:R-:W-:Y:S01]  /*2770*/  @!PT LDS RZ, [RZ] ;  /* 0x00000000fffff984 */ /* 0x000fe20000000800 */
[----:B------:R-:W-:Y:S01]  /*2780*/  @!PT LDS RZ, [RZ] ;  /* 0x00000000fffff984 */ /* 0x000fe20000000800 */
[----:B------:R-:W-:Y:S01]  /*2790*/  @!PT LDS RZ, [RZ] ;  /* 0x00000000fffff984 */ /* 0x000fe20000000800 */
[----:B------:R-:W-:Y:S01]  /*27a0*/  @!PT LDS RZ, [RZ] ;  /* 0x00000000fffff984 */ /* 0x000fe20000000800 */
[----:B------:R2:W-:Y:S06]  /*27b0*/  MEMBAR.ALL.CTA ;  /* 0x0000000000007992 */ /* 0x0005ec0000008000 */
[----:B--2---:R-:W2:Y:S01]  /*27c0*/  FENCE.VIEW.ASYNC.S ;  /* 0x00000000000073c6 */ /* 0x004ea20000000000 */
[----:B------:R-:W-:Y:S01]  /*27d0*/  SEL R11, R11, RZ, P1 ;  /* 0x000000ff0b0b7207 */ /* 0x000fe20000800000 */
[----:B--2---:R2:W-:Y:S01]  /*27e0*/  SYNCS.ARRIVE.TRANS64.RED.A1T0 RZ, [R0+URZ], RZ ;  /* 0x000000ff00ff79a7 */ /* 0x0045e200081004ff */
[----:B-1----:R-:W-:-:S02]  /*27f0*/  LOP3.LUT P3, RZ, R6, 0x1, RZ, 0xc0, !PT ;  /* 0x0000000106ff7812 */ /* 0x002fc4000786c0ff */
[----:B------:R-:W-:-:S04]  /*2800*/  SEL R4, RZ, 0x1, P1 ;  /* 0x00000001ff047807 */ /* 0x000fc80000800000 */
[----:B------:R-:W-:Y:S02]  /*2810*/  LOP3.LUT R10, R10, R4, RZ, 0x3c, !PT ;  /* 0x000000040a0a7212 */ /* 0x000fe400078e3cff */
[----:B--2---:R-:W-:-:S04]  /*2820*/  SEL R0, RZ, 0x1, P0 ;  /* 0x00000001ff007807 */ /* 0x004fc80000000000 */
[----:B------:R-:W-:Y:S01]  /*2830*/  LOP3.LUT R9, R9, R0, RZ, 0x3c, !PT ;  /* 0x0000000009097212 */ /* 0x000fe200078e3cff */
[----:B------:R-:W-:Y:S06]  /*2840*/  @P3 BRA `(.L_x_42) ;  /* 0xfffffffc002c3947 */ /* 0x000fec000383ffff */
[----:B------:R-:W-:Y:S01]  /*2850*/  ULEA UR5, UR6, UR37, 0x3 ;  /* 0x0000002506057291 */ /* 0x000fe2000f8e18ff */
[----:B------:R-:W-:-:S08]  /*2860*/  SHF.L.U32 R2, R12, 0x1f, RZ ;  /* 0x0000001f0c027819 */ /* 0x000fd000000006ff */
[----:B------:R-:W1:Y:S02]  /*2870*/  SYNCS.PHASECHK.TRANS64 P0, [UR5+0x80], R2 ;  /* 0x00008002ff0075a7 */ /* 0x000e640008001005 */
[----:B-1----:R-:W-:Y:S05]  /*2880*/  @P0 BRA `(.L_x_43) ;  /* 0x0000000000080947 */ /* 0x002fea0003800000 */
[----:B------:R-:W1:Y:S02]  /*2890*/  SYNCS.PHASECHK.TRANS64.TRYWAIT P0, [UR5+0x80], R2 ;  /* 0x00008002ff0075a7 */ /* 0x000e640008001105 */
[----:B-1----:R-:W-:Y:S05]  /*28a0*/  @!P0 BRA `(.L_x_44) ;  /* 0x0000006400808947 */ /* 0x002fea0003800000 */
.L_x_43:
[----:B------:R-:W-:-:S04]  /*28b0*/  UIADD3 UR4, UPT, UPT, UR6, 0x1, URZ ;  /* 0x0000000106047890 */ /* 0x000fc8000fffe0ff */
[----:B------:R-:W-:-:S04]  /*28c0*/  UISETP.NE.AND UP0, UPT, UR4, 0x2, UPT ;  /* 0x000000020400788c */ /* 0x000fc8000bf05270 */
[----:B------:R-:W-:Y:S02]  /*28d0*/  USEL UR7, URZ, 0x1, UP0 ;  /* 0x00000001ff077887 */ /* 0x000fe40008000000 */
[----:B------:R-:W-:-:S04]  /*28e0*/  USEL UR4, UR4, URZ, UP0 ;  /* 0x000000ff04047287 */ /* 0x000fc80008000000 */
[----:B------:R-:W-:Y:S01]  /*28f0*/  ULEA UR4, UR4, UR37, 0x3 ;  /* 0x0000002504047291 */ /* 0x000fe2000f8e18ff */
[----:B-1----:R-:W-:-:S04]  /*2900*/  LOP3.LUT R2, R12, UR7, RZ, 0x3c, !PT ;  /* 0x000000070c027c12 */ /* 0x002fc8000f8e3cff */
[----:B------:R-:W-:-:S04]  /*2910*/  SHF.L.U32 R0, R2, 0x1f, RZ ;  /* 0x0000001f02007819 */ /* 0x000fc800000006ff */
[----:B------:R-:W1:Y:S02]  /*2920*/  SYNCS.PHASECHK.TRANS64 P0, [UR4+0x80], R0 ;  /* 0x00008000ff0075a7 */ /* 0x000e640008001004 */
[----:B-1----:R-:W-:Y:S05]  /*2930*/  @P0 EXIT ;  /* 0x000000000000094d */ /* 0x002fea0003800000 */
[----:B------:R-:W-:Y:S02]  /*2940*/  SHF.L.U32 R2, R2, 0x1f, RZ ;  /* 0x0000001f02027819 */ /* 0x000fe400000006ff */
[----:B------:R-:W-:-:S07]  /*2950*/  MOV R0, UR4 ;  /* 0x0000000400007c02 */ /* 0x000fce0008000f00 */
.L_x_45:
[----:B-1----:R1:W2:Y:S02]  /*2960*/  SYNCS.PHASECHK.TRANS64.TRYWAIT P0, [R0+URZ+0x80], R2 ;  /* 0x00008002000075a7 */ /* 0x0022a400080011ff */
[----:B--2---:R-:W-:Y:S05]  /*2970*/  @!P0 NANOSLEEP.SYNCS 0x989680 ;  /* 0x009896800000895d */ /* 0x004fea0003900000 */
[----:B------:R-:W2:Y:S02]  /*2980*/  @!P0 SYNCS.PHASECHK.TRANS64 P0, [R0+URZ+0x80], R2 ;  /* 0x00008002000085a7 */ /* 0x000ea400080010ff */
[----:B--2---:R-:W-:Y:S05]  /*2990*/  @P0 EXIT ;  /* 0x000000000000094d */ /* 0x004fea0003800000 */
[----:B------:R-:W-:Y:S05]  /*29a0*/  BRA `(.L_x_45) ;  /* 0xfffffffc00ec7947 */ /* 0x000fea000383ffff */
.L_x_38:
[----:B------:R-:W-:-:S09]  /*29b0*/  UISETP.NE.AND UP1, UPT, UR8, URZ, UPT ;  /* 0x000000ff0800728c */ /* 0x000fd2000bf25270 */
[----:B------:R-:W-:Y:S05]  /*29c0*/  BRA.U UP1, `(.L_x_46) ;  /* 0x0000000d01b47547 */ /* 0x000fea000b800000 */
[----:B------:R-:W-:Y:S01]  /*29d0*/  UMOV UR4, 0x40 ;  /* 0x0000004000047882 */ /* 0x000fe20000000000 */
[----:B------:R-:W-:Y:S01]  /*29e0*/  NOP ;  /* 0x0000000000007918 */ /* 0x000fe20000000000 */
[----:B------:R-:W-:Y:S01]  /*29f0*/  ULEA UR4, UR37, UR4, 0x18 ;  /* 0x0000000425047291 */ /* 0x000fe2000f8ec0ff */
[----:B------:R-:W-:Y:S02]  /*2a00*/  UMOV UR5, 0x400 ;  /* 0x0000040000057882 */ /* 0x000fe40000000000 */
[----:B------:R-:W-:-:S06]  /*2a10*/  ULEA UR37, UR37, UR5, 0x18 ;  /* 0x0000000525257291 */ /* 0x000fcc000f8ec0ff */
[----:B------:R-:W1:Y:S02]  /*2a20*/  LDS.U8 R0, [UR4+0x1c] ;  /* 0x00001c04ff007984 */ /* 0x000e640008000000 */
[----:B-1----:R-:W-:-:S13]  /*2a30*/  ISETP.NE.AND P0, PT, R0, RZ, PT ;  /* 0x000000ff0000720c */ /* 0x002fda0003f05270 */
[----:B------:R-:W-:Y:S05]  /*2a40*/  @P0 BRA `(.L_x_47) ;  /* 0x0000000000580947 */ /* 0x000fea0003800000 */
[----:B------:R-:W-:-:S13]  /*2a50*/  ELECT P0, URZ, PT ;  /* 0x0000000000ff782f */ /* 0x000fda0003800000 */
[----:B------:R-:W-:Y:S05]  /*2a60*/  @!P0 BRA `(.L_x_48) ;  /* 0x0000000000608947 */ /* 0x000fea0003800000 */
[----:B------:R-:W-:Y:S01]  /*2a70*/  UMOV UR5, 0x10 ;  /* 0x0000001000057882 */ /* 0x000fe20000000000 */
[----:B------:R-:W-:Y:S01]  /*2a80*/  HFMA2 R0, -RZ, RZ, 0, 5.9604644775390625e-08 ;  /* 0x00000001ff007431 */ /* 0x000fe200000001ff */
[----:B------:R-:W-:-:S03]  /*2a90*/  MOV R2, 0xffff ;  /* 0x0000ffff00027802 */ /* 0x000fc60000000f00 */
[----:B------:R-:W-:Y:S04]  /*2aa0*/  DEPBAR.LE SB1, 0x36 ;  /* 0x00009d800000791a */ /* 0x000fe80000000000 */
[----:B------:R-:W1:Y:S02]  /*2ab0*/  UTCATOMSWS.FIND_AND_SET.ALIGN UP0, UR5, UR5 ;  /* 0x00000005000575e3 */ /* 0x000e640008000800 */
[----:B-1----:R-:W-:Y:S01]  /*2ac0*/  MOV R3, UR5 ;  /* 0x0000000500037c02 */ /* 0x002fe20008000f00 */
[----:B------:R-:W-:Y:S06]  /*2ad0*/  BRA.U UP0, `(.L_x_49) ;  /* 0x0000000100187547 */ /* 0x000fec000b800000 */
.L_x_50:
[----:B------:R-:W-:Y:S05]  /*2ae0*/  NANOSLEEP 0x64 ;  /* 0x000000640000795d */ /* 0x000fea0003800000 */
[----:B------:R-:W-:-:S05]  /*2af0*/  UMOV UR5, 0x10 ;  /* 0x0000001000057882 */ /* 0x000fca0000000000 */
[----:B------:R-:W-:Y:S04]  /*2b00*/  DEPBAR.LE SB1, 0x36 ;  /* 0x00009d800000791a */ /* 0x000fe80000000000 */
[----:B------:R-:W1:Y:S02]  /*2b10*/  UTCATOMSWS.FIND_AND_SET.ALIGN UP0, UR5, UR5 ;  /* 0x00000005000575e3 */ /* 0x000e640008000800 */
[----:B-1----:R-:W-:Y:S01]  /*2b20*/  MOV R3, UR5 ;  /* 0x0000000500037c02 */ /* 0x002fe20008000f00 */
[----:B------:R-:W-:Y:S05]  /*2b30*/  BRA.U !UP0, `(.L_x_50) ;  /* 0xfffffffd08e87547 */ /* 0x000fea000b83ffff */
.L_x_49:
[-C--:B------:R-:W-:Y:S02]  /*2b40*/  SHF.L.U32 R2, R2, R3.reuse, RZ ;  /* 0x0000000302027219 */ /* 0x080fe400000006ff */
[----:B------:R-:W-:Y:S01]  /*2b50*/  SHF.L.U32 R0, R0, R3, RZ ;  /* 0x0000000300007219 */ /* 0x000fe200000006ff */
[----:B------:R-:W-:Y:S02]  /*2b60*/  IMAD.SHL.U32 R3, R3, 0x20, RZ ;  /* 0x0000002003037824 */ /* 0x000fe400078e00ff */
[----:B------:R1:W-:Y:S04]  /*2b70*/  ATOMS.OR RZ, [UR4+0x14], R2 ;  /* 0x00001402ffff798c */ /* 0x0003e8000b000004 */
[----:B------:R1:W-:Y:S04]  /*2b80*/  ATOMS.OR RZ, [UR4+0x18], R0 ;  /* 0x00001800ffff798c */ /* 0x0003e8000b000004 */
[----:B------:R1:W-:Y:S01]  /*2b90*/  STS [UR37+0x120], R3 ;  /* 0x00012003ff007988 */ /* 0x0003e20008000825 */
[----:B------:R-:W-:Y:S05]  /*2ba0*/  BRA `(.L_x_48) ;  /* 0x0000000000107947 */ /* 0x000fea0003800000 */
.L_x_47:
[----:B------:R-:W-:Y:S02]  /*2bb0*/  MOV R0, 0xffffffff ;  /* 0xffffffff00007802 */ /* 0x000fe40000000f00 */
[----:B------:R-:W-:-:S03]  /*2bc0*/  MOV R2, 0x2bf0 ;  /* 0x00002bf000027802 */ /* 0x000fc60000000f00 */
[----:B------:R1:W-:Y:S04]  /*2bd0*/  STS [UR37+0x120], R0 ;  /* 0x00012000ff007988 */ /* 0x0003e80008000825 */
[----:B-1-3-5:R-:W-:Y:S05]  /*2be0*/  CALL.REL.NOINC `($__internal_1_$__cuda_sm10x_tcgen05_guardrail_trap_phase_invalid_during_alloc) ;  /* 0x0000006800c87944 */ /* 0x02afea0003c00000 */
.L_x_48:
[----:B------:R-:W-:Y:S05]  /*2bf0*/  WARPSYNC.ALL ;  /* 0x0000000000007948 */ /* 0x000fea0003800000 */
[----:B------:R-:W2:Y:S01]  /*2c00*/  S2UR UR5, SR_CgaCtaId ;  /* 0x00000000000579c3 */ /* 0x000ea20000008800 */
[----:B------:R-:W-:Y:S01]  /*2c10*/  UMOV UR4, 0x400 ;  /* 0x0000040000047882 */ /* 0x000fe20000000000 */
[----:B------:R-:W-:-:S06]  /*2c20*/  NOP ;  /* 0x0000000000007918 */ /* 0x000fcc0000000000 */
[----:B------:R-:W-:Y:S06]  /*2c30*/  BAR.ARV 0x6, 0xa0 ;  /* 0x0182800000007b1d */ /* 0x000fec0000002000 */
[----:B------:R-:W4:Y:S01]  /*2c40*/  LDCU UR7, c[0x0][0x38c] ;  /* 0x00007180ff0777ac */ /* 0x000f220008000800 */
[----:B------:R-:W-:Y:S01]  /*2c50*/  IMAD.MOV.U32 R11, RZ, RZ, 0x1 ;  /* 0x00000001ff0b7424 */ /* 0x000fe200078e00ff */
[----:B------:R-:W-:Y:S01]  /*2c60*/  CS2R R8, SRZ ;  /* 0x0000000000087805 */ /* 0x000fe2000001ff00 */
[----:B------:R-:W-:Y:S01]  /*2c70*/  IMAD.MOV.U32 R10, RZ, RZ, RZ ;  /* 0x000000ffff0a7224 */ /* 0x000fe200078e00ff */
[----:B------:R-:W3:Y:S01]  /*2c80*/  LDCU UR6, c[0x0][0x38c] ;  /* 0x00007180ff0677ac */ /* 0x000ee20008000800 */
[----:B------:R-:W-:Y:S01]  /*2c90*/  UMOV UR15, URZ ;  /* 0x000000ff000f7c82 */ /* 0x000fe20008000000 */
[----:B------:R-:W-:Y:S01]  /*2ca0*/  UMOV UR14, URZ ;  /* 0x000000ff000e7c82 */ /* 0x000fe20008000000 */
[----:B--2---:R-:W-:Y:S01]  /*2cb0*/  ULEA UR5, UR5, UR4, 0x18 ;  /* 0x0000000405057291 */ /* 0x004fe2000f8ec0ff */
[----:B------:R-:W-:Y:S01]  /*2cc0*/  UMOV UR24, 0x0 ;  /* 0x0000000000187882 */ /* 0x000fe20000000000 */
[----:B------:R-:W-:-:S02]  /*2cd0*/  UMOV UR25, 0x8210010 ;  /* 0x0821001000197882 */ /* 0x000fc40000000000 */
[----:B------:R-:W-:Y:S02]  /*2ce0*/  UIADD3 UR10, UPT, UPT, UR5, 0x8400, URZ ;  /* 0x00008400050a7890 */ /* 0x000fe4000fffe0ff */
[----:B------:R-:W-:Y:S02]  /*2cf0*/  UIADD3 UR11, UPT, UPT, UR5, 0x10400, URZ ;  /* 0x00010400050b7890 */ /* 0x000fe4000fffe0ff */
[----:B----4-:R-:W-:Y:S01]  /*2d00*/  UIADD3 UR7, UPT, UPT, UR7, 0x3f, URZ ;  /* 0x0000003f07077890 */ /* 0x010fe2000fffe0ff */
[----:B-1----:R-:W1:Y:S01]  /*2d10*/  LDS R0, [UR5+0x120] ;  /* 0x00012005ff007984 */ /* 0x002e620008000800 */
[----:B------:R-:W-:Y:S02]  /*2d20*/  USHF.R.U32.HI UR10, URZ, 0x4, UR10 ;  /* 0x00000004ff0a7899 */ /* 0x000fe4000801160a */
[----:B------:R-:W-:Y:S02]  /*2d30*/  USHF.R.S32.HI UR4, URZ, 0x1f, UR7 ;  /* 0x0000001fff047899 */ /* 0x000fe40008011407 */
[----:B------:R-:W-:-:S02]  /*2d40*/  USHF.R.U32.HI UR11, URZ, 0x4, UR11 ;  /* 0x00000004ff0b7899 */ /* 0x000fc4000801160b */
[----:B------:R-:W-:Y:S02]  /*2d50*/  ULEA.HI UR4, UR4, UR7, URZ, 0x6 ;  /* 0x0000000704047291 */ /* 0x000fe4000f8f30ff */
[----:B------:R-:W-:Y:S02]  /*2d60*/  ULOP3.LUT UR10, UR10, 0x3fff, URZ, 0xc0, !UPT ;  /* 0x00003fff0a0a7892 */ /* 0x000fe4000f8ec0ff */
[----:B------:R-:W-:Y:S02]  /*2d70*/  USHF.R.S32.HI UR4, URZ, 0x6, UR4 ;  /* 0x00000006ff047899 */ /* 0x000fe40008011404 */
[----:B------:R-:W-:Y:S02]  /*2d80*/  ULOP3.LUT UR11, UR11, 0x3fff, URZ, 0xc0, !UPT ;  /* 0x00003fff0b0b7892 */ /* 0x000fe4000f8ec0ff */
[----:B------:R-:W-:Y:S01]  /*2d90*/  UISETP.LT.AND UP0, UPT, UR4, 0x1, UPT ;  /* 0x000000010400788c */ /* 0x000fe2000bf01270 */
[----:B------:R-:W-:Y:S01]  /*2da0*/  UMOV UR22, 0x0 ;  /* 0x0000000000167882 */ /* 0x000fe20000000000 */
[----:B------:R-:W-:-:S02]  /*2db0*/  UMOV UR23, 0x8210010 ;  /* 0x0821001000177882 */ /* 0x000fc40000000000 */
[----:B------:R-:W-:Y:S02]  /*2dc0*/  USEL UR9, UR4, 0x1, !UP0 ;  /* 0x0000000104097887 */ /* 0x000fe4000c000000 */
[----:B------:R-:W-:Y:S02]  /*2dd0*/  ULOP3.LUT UR10, UR10, 0x10000, URZ, 0xfc, !UPT ;  /* 0x000100000a0a7892 */ /* 0x000fe4000f8efcff */
[----:B------:R-:W-:Y:S02]  /*2de0*/  ULOP3.LUT UR11, UR11, 0x2000000, URZ, 0xfc, !UPT ;  /* 0x020000000b0b7892 */ /* 0x000fe4000f8efcff */
[----:B------:R-:W-:Y:S02]  /*2df0*/  UIADD3 UR9, UPT, UPT, -UR9, URZ, URZ ;  /* 0x000000ff09097290 */ /* 0x000fe4000fffe1ff */
[----:B---3--:R-:W-:Y:S01]  /*2e00*/  UISETP.GE.AND UP3, UPT, UR6, 0x1, UPT ;  /* 0x000000010600788c */ /* 0x008fe2000bf66270 */
[----:B------:R-:W-:Y:S01]  /*2e10*/  UMOV UR20, 0x0 ;  /* 0x0000000000147882 */ /* 0x000fe20000000000 */
[----:B------:R-:W-:Y:S01]  /*2e20*/  UMOV UR21, 0x8210010 ;  /* 0x0821001000157882 */ /* 0x000fe20000000000 */
[----:B------:R-:W-:Y:S01]  /*2e30*/  UMOV UR18, 0x0 ;  /* 0x0000000000127882 */ /* 0x000fe20000000000 */
[----:B------:R-:W-:Y:S01]  /*2e40*/  UMOV UR19, 0x8210010 ;  /* 0x0821001000137882 */ /* 0x000fe20000000000 */
[----:B-1----:R-:W-:-:S15]  /*2e50*/  R2UR UR16, R0 ;  /* 0x00000000001072ca */ /* 0x002fde00000e0000 */
.L_x_57:
[----:B------:R-:W-:Y:S02]  /*2e60*/  LEA R0, R10, UR5, 0x3 ;  /* 0x000000050a007c11 */ /* 0x000fe4000f8e18ff */
[----:B------:R-:W-:Y:S02]  /*2e70*/  SHF.L.U32 R2, R9, 0x1f, RZ ;  /* 0x0000001f09027819 */ /* 0x000fe400000006ff */
[----:B------:R-:W-:Y:S01]  /*2e80*/  PLOP3.LUT P0, PT, PT, PT, UP3, 0x80, 0x8 ;  /* 0x000000000008781c */ /* 0x000fe20003f0f038 */
[----:B------:R-:W-:Y:S01]  /*2e90*/  VIADD R3, R0, 0x80 ;  /* 0x0000008000037836 */ /* 0x000fe20000000000 */
[----:B-1----:R-:W1:Y:S02]  /*2ea0*/  SYNCS.PHASECHK.TRANS64.TRYWAIT P1, [R0+URZ+0x70], R2 ;  /* 0x00007002000075a7 */ /* 0x002e6400080211ff */
[----:B-1-3--:R-:W-:Y:S09]  /*2eb0*/  @!P1 BRA `(.L_x_51) ;  /* 0x0000006000149947 */ /* 0x00aff20003800000 */
.L_x_140:
[----:B------:R-:W-:Y:S01]  /*2ec0*/  LEA R4, R10, UR5, 0x4 ;  /* 0x000000050a047c11 */ /* 0x000fe2000f8e20ff */
[----:B------:R-:W-:Y:S01]  /*2ed0*/  @UP3 ULEA UR6, UR14, UR5, 0x3 ;  /* 0x000000050e063291 */ /* 0x000fe2000f8e18ff */
[----:B------:R-:W-:Y:S01]  /*2ee0*/  PLOP3.LUT P2, PT, PT, PT, PT, 0x80, 0x8 ;  /* 0x000000000008781c */ /* 0x000fe20003f4f070 */
[----:B------:R-:W-:Y:S01]  /*2ef0*/  ULEA UR7, UR15, UR5, 0x3 ;  /* 0x000000050f077291 */ /* 0x000fe2000f8e18ff */
[----:B------:R-:W-:Y:S01]  /*2f00*/  PRMT R3, RZ, 0x654, R3 ;  /* 0x00000654ff037816 */ /* 0x000fe20000000003 */
[----:B------:R-:W-:Y:S01]  /*2f10*/  ULEA UR8, UR15, UR16, 0x7 ;  /* 0x000000100f087291 */ /* 0x000fe2000f8e38ff */
[----:B------:R-:W2:Y:S01]  /*2f20*/  LDS.128 R4, [R4+0x100] ;  /* 0x0001000004047984 */ /* 0x000ea20000000c00 */
[----:B-1----:R-:W-:Y:S02]  /*2f30*/  @P0 SHF.L.U32 R2, R8, 0x1f, RZ ;  /* 0x0000001f08020819 */ /* 0x002fe400000006ff */
[----:B------:R-:W-:Y:S01]  /*2f40*/  SHF.L.U32 R0, R11, 0x1f, RZ ;  /* 0x0000001f0b007819 */ /* 0x000fe200000006ff */
[----:B------:R-:W-:Y:S01]  /*2f50*/  @!PT LDS RZ, [RZ] ;  /* 0x00000000fffff984 */ /* 0x000fe20000000800 */
[----:B------:R-:W-:Y:S01]  /*2f60*/  @!PT LDS RZ, [RZ] ;  /* 0x00000000fffff984 */ /* 0x000fe20000000800 */
[----:B------:R-:W-:Y:S01]  /*2f70*/  @!PT LDS RZ, [RZ] ;  /* 0x00000000fffff984 */ /* 0x000fe20000000800 */
[----:B------:R-:W-:Y:S01]  /*2f80*/  @!PT LDS RZ, [RZ] ;  /* 0x00000000fffff984 */ /* 0x000fe20000000800 */
[----:B------:R1:W-:Y:S06]  /*2f90*/  MEMBAR.ALL.CTA ;  /* 0x0000000000007992 */ /* 0x0003ec0000008000 */
[----:B-1----:R-:W1:Y:S02]  /*2fa0*/  FENCE.VIEW.ASYNC.S ;  /* 0x00000000000073c6 */ /* 0x002e640000000000 */
[----:B-1----:R1:W-:Y:S01]  /*2fb0*/  SYNCS.ARRIVE.TRANS64.RED.A1T0 RZ, [R3+URZ], RZ ;  /* 0x000000ff03ff79a7 */ /* 0x0023e200081004ff */
[----:B------:R1:W3:Y:S01]  /*2fc0*/  @P0 SYNCS.PHASECHK.TRANS64.TRYWAIT P2, [UR6], R2 ;  /* 0x00000002ff0005a7 */ /* 0x0002e20008041106 */
[----:B--2---:R-:W-:Y:S01]  /*2fd0*/  LOP3.LUT P1, RZ, R6, 0x1, RZ, 0xc0, !PT ;  /* 0x0000000106ff7812 */ /* 0x004fe2000782c0ff */
[----:B------:R-:W2:Y:S02]  /*2fe0*/  SYNCS.PHASECHK.TRANS64.TRYWAIT P0, [UR7+0xb0], R0 ;  /* 0x0000b000ff0075a7 */ /* 0x000ea40008001107 */
[----:B-123--:R-:W-:Y:S10]  /*2ff0*/  @!P0 BRA `(.L_x_52) ;  /* 0x0000005c00d88947 */ /* 0x00eff40003800000 */
.L_x_142:
[----:B------:R-:W-:Y:S01]  /*3000*/  IADD3 R10, PT, PT, R10, 0x1, RZ ;  /* 0x000000010a0a7810 */ /* 0x000fe20007ffe0ff */
[----:B------:R-:W-:Y:S06]  /*3010*/  BRA.U !UP3, `(.L_x_53) ;  /* 0x000000010bc07547 */ /* 0x000fec000b800000 */
[----:B------:R-:W-:Y:S01]  /*3020*/  UPLOP3.LUT UP4, UPT, UPT, UPT, UPT, 0x40, 0x4 ;  /* 0x000000000004789c */ /* 0x000fe20003f8e870 */
[----:B------:R-:W-:Y:S01]  /*3030*/  UMOV UR13, UR9 ;  /* 0x00000009000d7c82 */ /* 0x000fe20008000000 */
[----:B------:R-:W-:Y:S01]  /*3040*/  UMOV UR12, UR4 ;  /* 0x00000004000c7c82 */ /* 0x000fe20008000000 */
[----:B------:R-:W-:-:S08]  /*3050*/  UMOV UR17, UR14 ;  /* 0x0000000e00117c82 */ /* 0x000fd00008000000 */
.L_x_56:
[----:B------:R-:W-:Y:S02]  /*3060*/  UIADD3 UR13, UPT, UPT, UR13, 0x1, URZ ;  /* 0x000000010d0d7890 */ /* 0x000fe4000fffe0ff */
[----:B--2---:R-:W-:Y:S02]  /*3070*/  ULEA UR6, UR17, UR5, 0x3 ;  /* 0x0000000511067291 */ /* 0x004fe4000f8e18ff */
[----:B------:R-:W-:Y:S01]  /*3080*/  UISETP.NE.AND UP0, UPT, UR13, URZ, UPT ;  /* 0x000000ff0d00728c */ /* 0x000fe2000bf05270 */
[----:B---3--:R-:W-:Y:S10]  /*3090*/  @P2 BRA `(.L_x_54) ;  /* 0x00000000000c2947 */ /* 0x008ff40003800000 */
[----:B-1----:R-:W-:Y:S04]  /*30a0*/  SHF.L.U32 R2, R8, 0x1f, RZ ;  /* 0x0000001f08027819 */ /* 0x002fe800000006ff */
[----:B------:R-:W1:Y:S02]  /*30b0*/  SYNCS.PHASECHK.TRANS64.TRYWAIT P0, [UR6], R2 ;  /* 0x00000002ff0075a7 */ /* 0x000e640008001106 */
[----:B-1----:R-:W-:Y:S05]  /*30c0*/  @!P0 BRA `(.L_x_55) ;  /* 0x0000005c00bc8947 */ /* 0x002fea0003800000 */
.L_x_54:
[----:B------:R-:W-:Y:S01]  /*30d0*/  UISETP.NE.AND UP1, UPT, UR12, 0x1, UPT ;  /* 0x000000010c00788c */ /* 0x000fe2000bf25270 */
[----:B------:R-:W-:Y:S01]  /*30e0*/  PLOP3.LUT P2, PT, PT, PT, PT, 0x80, 0x8 ;  /* 0x000000000008781c */ /* 0x000fe20003f4f070 */
[----:B------:R-:W-:Y:S02]  /*30f0*/  UIADD3 UR14, UPT, UPT, UR17, 0x1, URZ ;  /* 0x00000001110e7890 */ /* 0x000fe4000fffe0ff */
[----:B------:R-:W-:Y:S02]  /*3100*/  ULEA UR28, UR17, UR11, 0xa ;  /* 0x0000000b111c7291 */ /* 0x000fe4000f8e50ff */
[----:B------:R-:W-:Y:S01]  /*3110*/  UISETP.NE.AND UP2, UPT, UR14, 0x2, UPT ;  /* 0x000000020e00788c */ /* 0x000fe2000bf45270 */
[----:B------:R-:W-:Y:S01]  /*3120*/  PLOP3.LUT P0, PT, PT, PT, UP1, 0x80, 0x8 ;  /* 0x000000000008781c */ /* 0x000fe20003f0f018 */
[----:B------:R-:W-:Y:S02]  /*3130*/  UIADD3 UR40, UPT, UPT, UR28, 0x80, URZ ;  /* 0x000000801c287890 */ /* 0x000fe4000fffe0ff */
[----:B------:R-:W-:Y:S02]  /*3140*/  USEL UR27, URZ, 0x1, UP2 ;  /* 0x00000001ff1b7887 */ /* 0x000fe40009000000 */
[----:B------:R-:W-:Y:S02]  /*3150*/  USEL UR14, UR14, URZ, UP2 ;  /* 0x000000ff0e0e7287 */ /* 0x000fe40009000000 */
[----:B------:R-:W-:Y:S02]  /*3160*/  UIADD3 UR36, UPT, UPT, UR28, 0x100, URZ ;  /* 0x000001001c247890 */ /* 0x000fe4000fffe0ff */
[----:B------:R-:W-:Y:S01]  /*3170*/  @UP1 ULEA UR26, UR14, UR5, 0x3 ;  /* 0x000000050e1a1291 */ /* 0x000fe2000f8e18ff */
[----:B------:R-:W-:Y:S01]  /*3180*/  LOP3.LUT R8, R8, UR27, RZ, 0x3c, !PT ;  /* 0x0000001b08087c12 */ /* 0x000fe2000f8e3cff */
[----:B------:R-:W-:Y:S02]  /*3190*/  UIADD3 UR32, UPT, UPT, UR28, 0x180, URZ ;  /* 0x000001801c207890 */ /* 0x000fe4000fffe0ff */
[----:B------:R-:W-:Y:S01]  /*31a0*/  UIADD3 UR6, UPT, UPT, UR6, 0x10, URZ ;  /* 0x0000001006067890 */ /* 0x000fe2000fffe0ff */
[----:B-1----:R-:W-:Y:S01]  /*31b0*/  @P0 SHF.L.U32 R0, R8, 0x1f, RZ ;  /* 0x0000001f08000819 */ /* 0x002fe200000006ff */
[----:B------:R-:W-:Y:S01]  /*31c0*/  UIADD3 UR12, UPT, UPT, UR12, -0x1, URZ ;  /* 0xffffffff0c0c7890 */ /* 0x000fe2000fffe0ff */
[----:B------:R-:W-:Y:S02]  /*31d0*/  UMOV UR29, 0x40004040 ;  /* 0x40004040001d7882 */ /* 0x000fe40000000000 */
[----:B------:R2:W3:Y:S01]  /*31e0*/  @P0 SYNCS.PHASECHK.TRANS64.TRYWAIT P2, [UR26], R0 ;  /* 0x00000000ff0005a7 */ /* 0x0004e2000804111a */
[----:B------:R-:W-:Y:S01]  /*31f0*/  ULEA UR26, UR17, UR10, 0xa ;  /* 0x0000000a111a7291 */ /* 0x000fe2000f8e50ff */
[----:B------:R-:W-:Y:S01]  /*3200*/  UMOV UR27, 0x40004040 ;  /* 0x40004040001b7882 */ /* 0x000fe20000000000 */
[----:B------:R-:W-:Y:S02]  /*3210*/  UMOV UR41, 0x40004040 ;  /* 0x4000404000297882 */ /* 0x000fe40000000000 */
[----:B------:R-:W-:Y:S02]  /*3220*/  UIADD3 UR38, UPT, UPT, UR26, 0x2, URZ ;  /* 0x000000021a267890 */ /* 0x000fe4000fffe0ff */
[----:B------:R-:W-:Y:S02]  /*3230*/  UIADD3 UR34, UPT, UPT, UR26, 0x4, URZ ;  /* 0x000000041a227890 */ /* 0x000fe4000fffe0ff */
[----:B------:R-:W-:Y:S01]  /*3240*/  UIADD3 UR30, UPT, UPT, UR26, 0x6, URZ ;  /* 0x000000061a1e7890 */ /* 0x000fe2000fffe0ff */
[----:B------:R2:W-:Y:S01]  /*3250*/  UTCHMMA gdesc[UR26], gdesc[UR28], tmem[UR8], tmem[UR24], idesc[UR25], UP4 ;  /* 0x00ff181c1a0075ea */ /* 0x0005e2000a000008 */
[----:B------:R-:W-:Y:S01]  /*3260*/  UPLOP3.LUT UP4, UPT, UPT, UPT, UPT, 0x80, 0x8 ;  /* 0x000000000008789c */ /* 0x000fe20003f8f070 */
[----:B------:R-:W-:Y:S01]  /*3270*/  UMOV UR39, 0x40004040 ;  /* 0x4000404000277882 */ /* 0x000fe20000000000 */
[----:B------:R-:W-:Y:S01]  /*3280*/  UMOV UR37, 0x40004040 ;  /* 0x4000404000257882 */ /* 0x000fe20000000000 */
[----:B------:R2:W-:Y:S01]  /*3290*/  UTCHMMA gdesc[UR38], gdesc[UR40], tmem[UR8], tmem[UR22], idesc[UR23], UPT ;  /* 0x00ff1628260075ea */ /* 0x0005e2000b800008 */
[----:B------:R-:W-:Y:S01]  /*32a0*/  UMOV UR35, 0x40004040 ;  /* 0x4000404000237882 */ /* 0x000fe20000000000 */
[----:B------:R-:W-:Y:S01]  /*32b0*/  UMOV UR33, 0x40004040 ;  /* 0x4000404000217882 */ /* 0x000fe20000000000 */
[----:B------:R-:W-:Y:S01]  /*32c0*/  UMOV UR31, 0x40004040 ;  /* 0x40004040001f7882 */ /* 0x000fe20000000000 */
[----:B------:R2:W-:Y:S01]  /*32d0*/  UTCHMMA gdesc[UR34], gdesc[UR36], tmem[UR8], tmem[UR20], idesc[UR21], UPT ;  /* 0x00ff1424220075ea */ /* 0x0005e2000b800008 */
[----:B------:R2:W-:Y:S01]  /*32e0*/  UTCHMMA gdesc[UR30], gdesc[UR32], tmem[UR8], tmem[UR18], idesc[UR19], UPT ;  /* 0x00ff12201e0075ea */ /* 0x0005e2000b800008 */
[----:B------:R2:W-:Y:S01]  /*32f0*/  UTCBAR [UR6], URZ ;  /* 0x000000ff060073e9 */ /* 0x0005e200080000ff */
[----:B------:R-:W-:Y:S01]  /*3300*/  UMOV UR17, UR14 ;  /* 0x0000000e00117c82 */ /* 0x000fe20008000000 */
[----:B------:R-:W-:Y:S05]  /*3310*/  BRA.U UP0, `(.L_x_56) ;  /* 0xfffffffd00507547 */ /* 0x000fea000b83ffff */
.L_x_53:
[----:B------:R-:W-:Y:S01]  /*3320*/  UIADD3 UR15, UPT, UPT, UR15, 0x1, URZ ;  /* 0x000000010f0f7890 */ /* 0x000fe2000fffe0ff */
[C---:B------:R-:W-:Y:S01]  /*3330*/  ISETP.NE.AND P0, PT, R10.reuse, 0x2, PT ;  /* 0x000000020a00780c */ /* 0x040fe20003f05270 */
[----:B------:R-:W-:Y:S02]  /*3340*/  UIADD3 UR7, UPT, UPT, UR7, 0x90, URZ ;  /* 0x0000009007077890 */ /* 0x000fe4000fffe0ff */
[----:B------:R-:W-:Y:S01]  /*3350*/  UISETP.NE.AND UP0, UPT, UR15, 0x4, UPT ;  /* 0x000000040f00788c */ /* 0x000fe2000bf05270 */
[----:B-12---:R-:W-:Y:S02]  /*3360*/  SEL R0, RZ, 0x1, P0 ;  /* 0x00000001ff007807 */ /* 0x006fe40000000000 */
[----:B------:R-:W-:Y:S01]  /*3370*/  SEL R10, R10, RZ, P0 ;  /* 0x000000ff0a0a7207 */ /* 0x000fe20000000000 */
[----:B------:R-:W-:Y:S01]  /*3380*/  USEL UR6, URZ, 0x1, UP0 ;  /* 0x00000001ff067887 */ /* 0x000fe20008000000 */
[----:B------:R-:W-:Y:S01]  /*3390*/  LOP3.LUT R9, R9, R0, RZ, 0x3c, !PT ;  /* 0x0000000009097212 */ /* 0x000fe200078e3cff */
[----:B------:R-:W-:Y:S01]  /*33a0*/  USEL UR15, UR15, URZ, UP0 ;  /* 0x000000ff0f0f7287 */ /* 0x000fe20008000000 */
[----:B------:R1:W-:Y:S03]  /*33b0*/  UTCBAR [UR7], URZ ;  /* 0x000000ff070073e9 */ /* 0x0003e600080000ff */
[----:B------:R-:W-:Y:S01]  /*33c0*/  LOP3.LUT R11, R11, UR6, RZ, 0x3c, !PT ;  /* 0x000000060b0b7c12 */ /* 0x000fe2000f8e3cff */
[----:B------:R-:W-:Y:S07]  /*33d0*/  @P1 BRA `(.L_x_57) ;  /* 0xfffffff800a01947 */ /* 0x000fee000383ffff */
[----:B------:R-:W2:Y:S01]  /*33e0*/  S2UR UR4, SR_CgaCtaId ;  /* 0x00000000000479c3 */ /* 0x000ea20000008800 */
[----:B------:R-:W-:Y:S01]  /*33f0*/  ELECT P0, URZ, PT ;  /* 0x0000000000ff782f */ /* 0x000fe20003800000 */
[----:B------:R-:W-:Y:S01]  /*3400*/  IMAD.MOV.U32 R0, RZ, RZ, 0x1 ;  /* 0x00000001ff007424 */ /* 0x000fe200078e00ff */
[----:B------:R-:W-:Y:S01]  /*3410*/  UIADD3 UR5, UPT, UPT, UR5, 0xb0, URZ ;  /* 0x000000b005057890 */ /* 0x000fe2000fffe0ff */
[----:B------:R-:W-:Y:S01]  /*3420*/  SHF.L.U32 R2, R11, 0x1f, RZ ;  /* 0x0000001f0b027819 */ /* 0x000fe200000006ff */
[----:B------:R-:W-:-:S03]  /*3430*/  UMOV UR6, 0x40 ;  /* 0x0000004000067882 */ /* 0x000fc60000000000 */
[----:B------:R-:W-:Y:S01]  /*3440*/  UVIRTCOUNT.DEALLOC.SMPOOL 0x80 ;  /* 0x000000800000784c */ /* 0x000fe20000000000 */
[----:B--2---:R-:W-:Y:S02]  /*3450*/  ULEA UR4, UR4, UR6, 0x18 ;  /* 0x0000000604047291 */ /* 0x004fe4000f8ec0ff */
[----:B------:R-:W-:-:S07]  /*3460*/  ULEA UR6, UR15, UR5, 0x3 ;  /* 0x000000050f067291 */ /* 0x000fce000f8e18ff */
[----:B------:R2:W-:Y:S02]  /*3470*/  @P0 STS.U8 [UR4+0x1c], R0 ;  /* 0x00001c00ff000988 */ /* 0x0005e40008000004 */
[----:B------:R-:W4:Y:S02]  /*3480*/  SYNCS.PHASECHK.TRANS64.TRYWAIT P0, [UR6], R2 ;  /* 0x00000002ff0075a7 */ /* 0x000f240008001106 */
[----:B--2-4-:R-:W-:Y:S05]  /*3490*/  @!P0 BRA `(.L_x_58) ;  /* 0x0000005800e08947 */ /* 0x014fea0003800000 */
.L_x_145:
[----:B-1----:R-:W-:-:S04]  /*34a0*/  UIADD3 UR7, UPT, UPT, UR15, 0x1, URZ ;  /* 0x000000010f077890 */ /* 0x002fc8000fffe0ff */
[----:B------:R-:W-:-:S04]  /*34b0*/  UISETP.NE.AND UP0, UPT, UR7, 0x4, UPT ;  /* 0x000000040700788c */ /* 0x000fc8000bf05270 */
[----:B------:R-:W-:Y:S02]  /*34c0*/  USEL UR8, URZ, 0x1, UP0 ;  /* 0x00000001ff087887 */ /* 0x000fe40008000000 */
[----:B------:R-:W-:-:S04]  /*34d0*/  USEL UR7, UR7, URZ, UP0 ;  /* 0x000000ff07077287 */ /* 0x000fc80008000000 */
[----:B------:R-:W-:Y:S01]  /*34e0*/  ULEA UR6, UR7, UR5, 0x3 ;  /* 0x0000000507067291 */ /* 0x000fe2000f8e18ff */
[----:B--2---:R-:W-:-:S04]  /*34f0*/  LOP3.LUT R2, R11, UR8, RZ, 0x3c, !PT ;  /* 0x000000080b027c12 */ /* 0x004fc8000f8e3cff */
[----:B------:R-:W-:-:S04]  /*3500*/  SHF.L.U32 R3, R2, 0x1f, RZ ;  /* 0x0000001f02037819 */ /* 0x000fc800000006ff */
[----:B------:R-:W1:Y:S02]  /*3510*/  SYNCS.PHASECHK.TRANS64.TRYWAIT P0, [UR6], R3 ;  /* 0x00000003ff0075a7 */ /* 0x000e640008001106 */
[----:B-1----:R-:W-:Y:S05]  /*3520*/  @!P0 BRA `(.L_x_59) ;  /* 0x0000005800d48947 */ /* 0x002fea0003800000 */
.L_x_147:
[----:B------:R-:W-:-:S04]  /*3530*/  UIADD3 UR7, UPT, UPT, UR7, 0x1, URZ ;  /* 0x0000000107077890 */ /* 0x000fc8000fffe0ff */
[----:B------:R-:W-:-:S04]  /*3540*/  UISETP.NE.AND UP0, UPT, UR7, 0x4, UPT ;  /* 0x000000040700788c */ /* 0x000fc8000bf05270 */
[----:B------:R-:W-:Y:S02]  /*3550*/  USEL UR8, URZ, 0x1, UP0 ;  /* 0x00000001ff087887 */ /* 0x000fe40008000000 */
[----:B------:R-:W-:-:S04]  /*3560*/  USEL UR7, UR7, URZ, UP0 ;  /* 0x000000ff07077287 */ /* 0x000fc80008000000 */
[----:B------:R-:W-:Y:S01]  /*3570*/  ULEA UR6, UR7, UR5, 0x3 ;  /* 0x0000000507067291 */ /* 0x000fe2000f8e18ff */
[----:B------:R-:W-:-:S04]  /*3580*/  LOP3.LUT R2, R2, UR8, RZ, 0x3c, !PT ;  /* 0x0000000802027c12 */ /* 0x000fc8000f8e3cff */
[----:B-1----:R-:W-:-:S04]  /*3590*/  SHF.L.U32 R3, R2, 0x1f, RZ ;  /* 0x0000001f02037819 */ /* 0x002fc800000006ff */
[----:B------:R-:W1:Y:S02]  /*35a0*/  SYNCS.PHASECHK.TRANS64.TRYWAIT P0, [UR6], R3 ;  /* 0x00000003ff0075a7 */ /* 0x000e640008001106 */
[----:B-1----:R-:W-:Y:S05]  /*35b0*/  @!P0 BRA `(.L_x_60) ;  /* 0x0000005800c88947 */ /* 0x002fea0003800000 */
.L_x_149:
[----:B------:R-:W-:-:S04]  /*35c0*/  UIADD3 UR7, UPT, UPT, UR7, 0x1, URZ ;  /* 0x0000000107077890 */ /* 0x000fc8000fffe0ff */
[----:B------:R-:W-:-:S04]  /*35d0*/  UISETP.NE.AND UP0, UPT, UR7, 0x4, UPT ;  /* 0x000000040700788c */ /* 0x000fc8000bf05270 */
[----:B------:R-:W-:Y:S02]  /*35e0*/  USEL UR6, URZ, 0x1, UP0 ;  /* 0x00000001ff067887 */ /* 0x000fe40008000000 */
[----:B------:R-:W-:-:S04]  /*35f0*/  USEL UR7, UR7, URZ, UP0 ;  /* 0x000000ff07077287 */ /* 0x000fc80008000000 */
[----:B------:R-:W-:Y:S01]  /*3600*/  ULEA UR7, UR7, UR5, 0x3 ;  /* 0x0000000507077291 */ /* 0x000fe2000f8e18ff */
[----:B------:R-:W-:-:S04]  /*3610*/  LOP3.LUT R2, R2, UR6, RZ, 0x3c, !PT ;  /* 0x0000000602027c12 */ /* 0x000fc8000f8e3cff */
[----:B------:R-:W-:-:S04]  /*3620*/  SHF.L.U32 R2, R2, 0x1f, RZ ;  /* 0x0000001f02027819 */ /* 0x000fc800000006ff */
[----:B------:R-:W2:Y:S02]  /*3630*/  SYNCS.PHASECHK.TRANS64.TRYWAIT P0, [UR7], R2 ;  /* 0x00000002ff0075a7 */ /* 0x000ea40008001107 */
[----:B--2---:R-:W-:Y:S05]  /*3640*/  @!P0 BRA `(.L_x_61) ;  /* 0x0000005800bc8947 */ /* 0x004fea0003800000 */
.L_x_151:
[----:B------:R-:W-:Y:S01]  /*3650*/  NOP ;  /* 0x0000000000007918 */ /* 0x000fe20000000000 */
[----:B-1----:R-:W1:Y:S01]  /*3660*/  LDS R0, [UR4+0x14] ;  /* 0x00001404ff007984 */ /* 0x002e620008000800 */
[----:B------:R-:W-:Y:S01]  /*3670*/  ULOP3.LUT UR6, UR16, 0xffff, URZ, 0xc0, !UPT ;  /* 0x0000ffff10067892 */ /* 0x000fe2000f8ec0ff */
[----:B------:R-:W-:Y:S01]  /*3680*/  UMOV UR8, 0xffff ;  /* 0x0000ffff00087882 */ /* 0x000fe20000000000 */
[----:B------:R-:W-:Y:S02]  /*3690*/  UMOV UR5, 0x1 ;  /* 0x0000000100057882 */ /* 0x000fe40000000000 */
[----:B------:R-:W-:-:S04]  /*36a0*/  USHF.R.U32.HI UR6, URZ, 0x5, UR6 ;  /* 0x00000005ff067899 */ /* 0x000fc80008011606 */
[----:B------:R-:W-:Y:S02]  /*36b0*/  USHF.L.U32 UR8, UR8, UR6, URZ ;  /* 0x0000000608087299 */ /* 0x000fe400080006ff */
[----:B------:R-:W-:-:S04]  /*36c0*/  USHF.L.U32 UR5, UR5, UR6, URZ ;  /* 0x0000000605057299 */ /* 0x000fc800080006ff */
[----:B-1----:R-:W-:-:S04]  /*36d0*/  LOP3.LUT R0, R0, UR8, RZ, 0xc0, !PT ;  /* 0x0000000800007c12 */ /* 0x002fc8000f8ec0ff */
[----:B------:R-:W-:-:S13]  /*36e0*/  ISETP.NE.AND P0, PT, R0, UR8, PT ;  /* 0x0000000800007c0c */ /* 0x000fda000bf05270 */
[----:B------:R-:W-:Y:S05]  /*36f0*/  @P0 BRA `(.L_x_62) ;  /* 0x0000000000580947 */ /* 0x000fea0003800000 */
[----:B------:R-:W1:Y:S02]  /*3700*/  LDS R0, [UR4+0x18] ;  /* 0x00001804ff007984 */ /* 0x000e640008000800 */
[----:B-1----:R-:W-:-:S04]  /*3710*/  LOP3.LUT R0, R0, UR5, RZ, 0xc0, !PT ;  /* 0x0000000500007c12 */ /* 0x002fc8000f8ec0ff */
[----:B------:R-:W-:-:S13]  /*3720*/  ISETP.NE.AND P0, PT, R0, UR5, PT ;  /* 0x0000000500007c0c */ /* 0x000fda000bf05270 */
[----:B------:R-:W-:Y:S05]  /*3730*/  @P0 BRA `(.L_x_63) ;  /* 0x00000000003c0947 */ /* 0x000fea0003800000 */
[----:B------:R-:W1:Y:S01]  /*3740*/  S2R R2, SR_LANEID ;  /* 0x0000000000027919 */ /* 0x000e620000000000 */
[----:B------:R-:W-:Y:S01]  /*3750*/  ULOP3.LUT UR8, URZ, UR8, URZ, 0x33, !UPT ;  /* 0x00000008ff087292 */ /* 0x000fe2000f8e33ff */
[----:B------:R-:W-:Y:S02]  /*3760*/  VOTEU.ANY UR7, UPT, PT ;  /* 0x0000000000077886 */ /* 0x000fe400038e0100 */
[----:B------:R-:W-:-:S03]  /*3770*/  UFLO.U32 UR7, UR7 ;  /* 0x00000007000772bd */ /* 0x000fc600080e0000 */
[----:B------:R-:W-:-:S04]  /*3780*/  IMAD.U32 R0, RZ, RZ, UR8 ;  /* 0x00000008ff007e24 */ /* 0x000fc8000f8e00ff */
[----:B------:R2:W4:Y:S02]  /*3790*/  REDUX UR6, R0 ;  /* 0x00000000000673c4 */ /* 0x0005240000000000 */
[----:B------:R1:W-:Y:S02]  /*37a0*/  UTCATOMSWS.AND URZ, UR8 ;  /* 0x0000000800ff79e3 */ /* 0x0003e40008000000 */
[----:B-1----:R-:W-:Y:S02]  /*37b0*/  ISETP.EQ.U32.AND P0, PT, R2, UR7, PT ;  /* 0x0000000702007c0c */ /* 0x002fe4000bf02070 */
[----:B--2---:R-:W-:Y:S02]  /*37c0*/  LOP3.LUT R0, RZ, UR5, RZ, 0x33, !PT ;  /* 0x00000005ff007c12 */ /* 0x004fe4000f8e33ff */
[----:B----4-:R-:W-:Y:S02]  /*37d0*/  MOV R2, UR6 ;  /* 0x0000000600027c02 */ /* 0x010fe40008000f00 */
[----:B------:R-:W1:Y:S07]  /*37e0*/  REDUX UR5, R0 ;  /* 0x00000000000573c4 */ /* 0x000e6e0000000000 */
[----:B------:R2:W-:Y:S01]  /*37f0*/  @P0 ATOMS.AND RZ, [UR4+0x14], R2 ;  /* 0x00001402ffff098c */ /* 0x0005e2000a800004 */
[----:B-1----:R-:W-:-:S05]  /*3800*/  IMAD.U32 R0, RZ, RZ, UR5 ;  /* 0x00000005ff007e24 */ /* 0x002fca000f8e00ff */
[----:B------:R2:W-:Y:S01]  /*3810*/  @P0 ATOMS.AND RZ, [UR4+0x18], R0 ;  /* 0x00001800ffff098c */ /* 0x0005e2000a800004 */
[----:B------:R-:W-:Y:S05]  /*3820*/  BRA `(.L_x_64) ;  /* 0x0000000000147947 */ /* 0x000fea0003800000 */
.L_x_63:
[----:B------:R-:W-:Y:S02]  /*3830*/  MOV R2, 0x3850 ;  /* 0x0000385000027802 */ /* 0x000fe40000000f00 */
[----:B---3-5:R-:W-:Y:S05]  /*3840*/  CALL.REL.NOINC `($__internal_0_$__cuda_sm10x_tcgen05_guardrail_trap_col_being_dealloced_not_returned_by_alloc) ;  /* 0x0000005c00a47944 */ /* 0x028fea0003c00000 */
[----:B------:R-:W-:Y:S05]  /*3850*/  BRA `(.L_x_64) ;  /* 0x0000000000087947 */ /* 0x000fea0003800000 */
.L_x_62:
[----:B------:R-:W-:Y:S02]  /*3860*/  MOV R2, 0x3880 ;  /* 0x0000388000027802 */ /* 0x000fe40000000f00 */
[----:B---3-5:R-:W-:Y:S05]  /*3870*/  CALL.REL.NOINC `($__internal_2_$__cuda_sm10x_tcgen05_guardrail_trap_unallocated_columns_being_dealloced) ;  /* 0x0000005c00b07944 */ /* 0x028fea0003c00000 */
.L_x_64:
[----:B------:R-:W-:Y:S01]  /*3880*/  NOP ;  /* 0x0000000000007918 */ /* 0x000fe20000000000 */
[----:B------:R-:W-:Y:S05]  /*3890*/  EXIT ;  /* 0x000000000000794d */ /* 0x000fea0003800000 */
.L_x_46:
[----:B------:R-:W-:-:S09]  /*38a0*/  UISETP.NE.OR UP2, UPT, UR8, 0x3, !UP2 ;  /* 0x000000030800788c */ /* 0x000fd2000d745670 */
[----:B------:R-:W-:Y:S05]  /*38b0*/  BRA.U UP2, `(.L_x_65) ;  /* 0x0000001102087547 */ /* 0x000fea000b800000 */
[----:B------:R-:W1:Y:S01]  /*38c0*/  LDC R0, c[0x0][0xb30] ;  /* 0x0002cc00ff007b82 */ /* 0x000e620000000800 */
[----:B------:R-:W2:Y:S01]  /*38d0*/  LDCU.64 UR8, c[0x0][0x888] ;  /* 0x00011100ff0877ac */ /* 0x000ea20008000a00 */
[----:B------:R-:W-:Y:S02]  /*38e0*/  HFMA2 R27, -RZ, RZ, 0, 0 ;  /* 0x00000000ff1b7431 */ /* 0x000fe400000001ff */
[----:B------:R-:W-:Y:S01]  /*38f0*/  IMAD.MOV.U32 R29, RZ, RZ, 0x1 ;  /* 0x00000001ff1d7424 */ /* 0x000fe200078e00ff */
[----:B------:R-:W-:Y:S01]  /*3900*/  MOV R25, 0x2000 ;  /* 0x0000200000197802 */ /* 0x000fe20000000f00 */
[----:B------:R-:W4:Y:S01]  /*3910*/  LDCU.64 UR4, c[0x0][0x890] ;  /* 0x00011200ff0477ac */ /* 0x000f220008000a00 */
[----:B------:R-:W-:Y:S01]  /*3920*/  IMAD.MOV.U32 R28, RZ, RZ, RZ ;  /* 0x000000ffff1c7224 */ /* 0x000fe200078e00ff */
[----:B------:R-:W3:Y:S01]  /*3930*/  LDC R24, c[0x0][0x370] ;  /* 0x0000dc00ff187b82 */ /* 0x000ee20000000800 */
[----:B------:R-:W-:Y:S01]  /*3940*/  UMOV UR7, 0x400 ;  /* 0x0000040000077882 */ /* 0x000fe20000000000 */
[----:B------:R-:W-:-:S02]  /*3950*/  UPLOP3.LUT UP1, UPT, UPT, UPT, UPT, 0x40, 0x4 ;  /* 0x000000000004789c */ /* 0x000fc40003f2e870 */
[----:B------:R-:W-:-:S04]  /*3960*/  ULEA UR7, UR37, UR7, 0x18 ;  /* 0x0000000725077291 */ /* 0x000fc8000f8ec0ff */
[----:B------:R-:W3:Y:S01]  /*3970*/  LDC R3, c[0x0][0xb0c] ;  /* 0x0002c300ff037b82 */ /* 0x000ee20000000800 */
[----:B------:R-:W-:Y:S02]  /*3980*/  UIADD3 UR13, UPT, UPT, UR7, 0x38, URZ ;  /* 0x00000038070d7890 */ /* 0x000fe4000fffe0ff */
[----:B--2---:R-:W-:Y:S02]  /*3990*/  UISETP.NE.U32.AND UP2, UPT, UR8, URZ, UPT ;  /* 0x000000ff0800728c */ /* 0x004fe4000bf45070 */
[----:B------:R-:W-:Y:S02]  /*39a0*/  UIADD3 UR33, UPT, UPT, UR7, 0x20, URZ ;  /* 0x0000002007217890 */ /* 0x000fe4000fffe0ff */
[----:B----4-:R-:W-:Y:S01]  /*39b0*/  UISETP.NE.U32.AND UP3, UPT, UR4, URZ, UPT ;  /* 0x000000ff0400728c */ /* 0x010fe2000bf65070 */
[----:B------:R-:W2:Y:S01]  /*39c0*/  LDC R18, c[0x0][0xb20] ;  /* 0x0002c800ff127b82 */ /* 0x000ea20000000800 */
[----:B-1----:R-:W-:Y:S01]  /*39d0*/  ISETP.NE.AND P1, PT, R0, 0x1, PT ;  /* 0x000000010000780c */ /* 0x002fe20003f25270 */
[----:B------:R-:W-:-:S02]  /*39e0*/  UISETP.NE.AND.EX UP2, UPT, UR9, URZ, UPT, UP2 ;  /* 0x000000ff0900728c */ /* 0x000fc4000bf45320 */
[----:B------:R-:W-:Y:S02]  /*39f0*/  UIADD3 UR25, UPT, UPT, UR7, 0x28, URZ ;  /* 0x0000002807197890 */ /* 0x000fe4000fffe0ff */
[----:B------:R-:W-:Y:S02]  /*3a00*/  UIADD3 UR17, UPT, UPT, UR7, 0x30, URZ ;  /* 0x0000003007117890 */ /* 0x000fe4000fffe0ff */
[----:B------:R-:W1:Y:S01]  /*3a10*/  LDC.64 R30, c[0x0][0x348] ;  /* 0x0000d200ff1e7b82 */ /* 0x000e620000000a00 */
[----:B------:R-:W-:Y:S02]  /*3a20*/  UPRMT UR13, UR37, 0x654, UR13 ;  /* 0x00000654250d7896 */ /* 0x000fe4000800000d */
[----:B------:R-:W-:-:S05]  /*3a30*/  UISETP.NE.AND.EX UP3, UPT, UR5, URZ, UPT, UP3 ;  /* 0x000000ff0500728c */ /* 0x000fca000bf65330 */
[----:B------:R-:W4:Y:S08]  /*3a40*/  LDC.64 R16, c[0x0][0xb10] ;  /* 0x0002c400ff107b82 */ /* 0x000f300000000a00 */
[----:B------:R-:W1:Y:S08]  /*3a50*/  LDC.64 R6, c[0x0][0xb18] ;  /* 0x0002c600ff067b82 */ /* 0x000e700000000a00 */
[----:B------:R-:W1:Y:S08]  /*3a60*/  LDC.64 R4, c[0x0][0xb28] ;  /* 0x0002ca00ff047b82 */ /* 0x000e700000000a00 */
[----:B--23--:R-:W1:Y:S02]  /*3a70*/  LDC R19, c[0x0][0x374] ;  /* 0x0000dd00ff137b82 */ /* 0x00ce640000000800 */
.L_x_76:
[C---:B------:R-:W-:Y:S02]  /*3a80*/  LEA R0, R28.reuse, UR7, 0x3 ;  /* 0x000000071c007c11 */ /* 0x040fe4000f8e18ff */
[----:B------:R-:W-:Y:S02]  /*3a90*/  SHF.L.U32 R2, R27, 0x1f, RZ ;  /* 0x0000001f1b027819 */ /* 0x000fe400000006ff */
[----:B------:R-:W-:Y:S02]  /*3aa0*/  LEA R20, R28, UR7, 0x4 ;  /* 0x000000071c147c11 */ /* 0x000fe4000f8e20ff */
[----:B--2---:R-:W2:Y:S02]  /*3ab0*/  SYNCS.PHASECHK.TRANS64.TRYWAIT P0, [R0+URZ+0x70], R2 ;  /* 0x00007002000075a7 */ /* 0x004ea400080011ff */
[----:B--2---:R-:W-:Y:S05]  /*3ac0*/  @!P0 BRA `(.L_x_66) ;  /* 0x0000005400b48947 */ /* 0x004fea0003800000 */
.L_x_152:
[----:B------:R-:W-:Y:S01]  /*3ad0*/  ISETP.GE.AND P0, PT, R40, 0x1, PT ;  /* 0x000000012800780c */ /* 0x000fe20003f06270 */
[----:B------:R-:W3:Y:S01]  /*3ae0*/  LDS.128 R20, [R20+0x100] ;  /* 0x0001000014147984 */ /* 0x000ee20000000c00 */
[----:B--2---:R-:W-:Y:S01]  /*3af0*/  VIADD R0, R0, 0x80 ;  /* 0x0000008000007836 */ /* 0x004fe20000000000 */
[----:B------:R-:W-:Y:S01]  /*3b00*/  @!PT LDS RZ, [RZ] ;  /* 0x00000000fffff984 */ /* 0x000fe20000000800 */
[----:B------:R-:W-:Y:S01]  /*3b10*/  @!PT LDS RZ, [RZ] ;  /* 0x00000000fffff984 */ /* 0x000fe20000000800 */
[----:B------:R-:W-:Y:S01]  /*3b20*/  @!PT LDS RZ, [RZ] ;  /* 0x00000000fffff984 */ /* 0x000fe20000000800 */
[----:B------:R-:W-:Y:S01]  /*3b30*/  @!PT LDS RZ, [RZ] ;  /* 0x00000000fffff984 */ /* 0x000fe20000000800 */
[----:B------:R2:W-:Y:S06]  /*3b40*/  MEMBAR.ALL.CTA ;  /* 0x0000000000007992 */ /* 0x0005ec0000008000 */
[----:B--2---:R-:W2:Y:S01]  /*3b50*/  FENCE.VIEW.ASYNC.S ;  /* 0x00000000000073c6 */ /* 0x004ea20000000000 */
[----:B------:R-:W-:Y:S04]  /*3b60*/  PRMT R0, RZ, 0x654, R0 ;  /* 0x00000654ff007816 */ /* 0x000fe80000000000 */
[----:B--2---:R2:W-:Y:S01]  /*3b70*/  SYNCS.ARRIVE.TRANS64.RED.A1T0 RZ, [R0+URZ], RZ ;  /* 0x000000ff00ff79a7 */ /* 0x0045e200081004ff */
[----:B---3--:R-:W-:Y:S11]  /*3b80*/  LOP3.LUT P3, RZ, R22, 0x1, RZ, 0xc0, !PT ;  /* 0x0000000116ff7812 */ /* 0x008ff6000786c0ff */
[----:B------:R-:W-:Y:S02]  /*3b90*/  @!UPT UIADD3 URZ, UPT, UPT, URZ, URZ, URZ ;  /* 0x000000fffffff290 */ /* 0x000fe4000fffe0ff */
[----:B------:R-:W-:Y:S02]  /*3ba0*/  @P3 MOV R11, R20 ;  /* 0x00000014000b3202 */ /* 0x000fe40000000f00 */
[----:B------:R-:W-:Y:S01]  /*3bb0*/  @P3 LOP3.LUT R10, R21, 0xffff, RZ, 0xc0, !PT ;  /* 0x0000ffff150a3812 */ /* 0x000fe200078ec0ff */
[----:B--2---:R-:W-:Y:S06]  /*3bc0*/  @!P0 BRA `(.L_x_67) ;  /* 0x0000000000a48947 */ /* 0x004fec0003800000 */
[-C--:B-1----:R-:W-:Y:S01]  /*3bd0*/  IMAD.HI.U32 R0, R19, R7.reuse, RZ ;  /* 0x0000000713007227 */ /* 0x082fe200078e00ff */
[----:B------:R-:W-:Y:S02]  /*3be0*/  ISETP.NE.AND P0, PT, R6, 0x1, PT ;  /* 0x000000010600780c */ /* 0x000fe40003f05270 */
[----:B------:R-:W-:Y:S01]  /*3bf0*/  ISETP.NE.AND P2, PT, R40, 0x1, PT ;  /* 0x000000012800780c */ /* 0x000fe20003f45270 */
[----:B----4-:R-:W-:Y:S01]  /*3c00*/  IMAD.HI.U32 R9, R24, R16, RZ ;  /* 0x0000001018097227 */ /* 0x010fe200078e00ff */
[----:B------:R-:W-:Y:S02]  /*3c10*/  SHF.R.U32.HI R0, RZ, R18, R0 ;  /* 0x00000012ff007219 */ /* 0x000fe40000011600 */
[----:B------:R-:W-:Y:S01]  /*3c20*/  ISETP.NE.AND P4, PT, R3, 0x1, PT ;  /* 0x000000010300780c */ /* 0x000fe20003f85270 */
[----:B------:R-:W-:Y:S01]  /*3c30*/  IMAD.HI.U32 R13, R10, R7, RZ ;  /* 0x000000070a0d7227 */ /* 0x000fe200078e00ff */
[----:B------:R-:W-:Y:S02]  /*3c40*/  SHF.R.U32.HI R9, RZ, R17, R9 ;  /* 0x00000011ff097219 */ /* 0x000fe40000011609 */
[----:B------:R-:W-:Y:S01]  /*3c50*/  SEL R0, R19, R0, !P0 ;  /* 0x0000000013007207 */ /* 0x000fe20004000000 */
[----:B------:R-:W-:Y:S01]  /*3c60*/  IMAD.HI.U32 R12, R11, R16, RZ ;  /* 0x000000100b0c7227 */ /* 0x000fe200078e00ff */
[----:B------:R-:W-:Y:S03]  /*3c70*/  SEL R9, R24, R9, !P4 ;  /* 0x0000000918097207 */ /* 0x000fe60006000000 */
[-C--:B------:R-:W-:Y:S01]  /*3c80*/  IMAD.HI.U32 R8, R0, R4.reuse, RZ ;  /* 0x0000000400087227 */ /* 0x080fe200078e00ff */
[----:B------:R-:W-:Y:S03]  /*3c90*/  SHF.R.U32.HI R12, RZ, R17, R12 ;  /* 0x00000011ff0c7219 */ /* 0x000fe6000001160c */
[----:B------:R-:W-:Y:S01]  /*3ca0*/  IMAD.HI.U32 R2, R9, R4, RZ ;  /* 0x0000000409027227 */ /* 0x000fe200078e00ff */
[-C--:B------:R-:W-:Y:S02]  /*3cb0*/  @P2 SHF.R.U32.HI R0, RZ, R5.reuse, R8 ;  /* 0x00000005ff002219 */ /* 0x080fe40000011608 */
[----:B------:R-:W-:Y:S02]  /*3cc0*/  SHF.R.U32.HI R8, RZ, R18, R13 ;  /* 0x00000012ff087219 */ /* 0x000fe4000001160d */
[----:B------:R-:W-:Y:S01]  /*3cd0*/  @P2 SHF.R.U32.HI R9, RZ, R5, R2 ;  /* 0x00000005ff092219 */ /* 0x000fe20000011602 */
[----:B------:R-:W-:Y:S01]  /*3ce0*/  IMAD R0, R40, R0, RZ ;  /* 0x0000000028007224 */ /* 0x000fe200078e02ff */
[----:B------:R-:W-:Y:S02]  /*3cf0*/  SEL R8, R10, R8, !P0 ;  /* 0x000000080a087207 */ /* 0x000fe40004000000 */
[----:B------:R-:W-:Y:S01]  /*3d00*/  SEL R2, R11, R12, !P4 ;  /* 0x0000000c0b027207 */ /* 0x000fe20006000000 */
[----:B------:R-:W-:Y:S01]  /*3d10*/  IMAD R12, R40, R9, RZ ;  /* 0x00000009280c7224 */ /* 0x000fe200078e02ff */
[C---:B------:R-:W-:Y:S01]  /*3d20*/  ISETP.GE.AND P0, PT, R8.reuse, R0, PT ;  /* 0x000000000800720c */ /* 0x040fe20003f06270 */
[----:B------:R-:W-:Y:S03]  /*3d30*/  IMAD.HI.U32 R0, R8, R4, RZ ;  /* 0x0000000408007227 */ /* 0x000fe600078e00ff */
[----:B------:R-:W-:Y:S02]  /*3d40*/  ISETP.GE.OR P0, PT, R2, R12, P0 ;  /* 0x0000000c0200720c */ /* 0x000fe40000706670 */
[-C--:B------:R-:W-:Y:S04]  /*3d50*/  SHF.R.U32.HI R0, RZ, R5.reuse, R0 ;  /* 0x00000005ff007219 */ /* 0x080fe80000011600 */
[----:B------:R-:W-:Y:S05]  /*3d60*/  SEL R13, R8, R0, !P2 ;  /* 0x00000000080d7207 */ /* 0x000fea0005000000 */
[----:B------:R-:W-:Y:S02]  /*3d70*/  IMAD.MOV R12, RZ, RZ, -R13 ;  /* 0x000000ffff0c7224 */ /* 0x000fe400078e0a0d */
[----:B------:R-:W-:Y:S04]  /*3d80*/  @!P0 IMAD.HI.U32 R0, R2, R4, RZ ;  /* 0x0000000402008227 */ /* 0x000fe800078e00ff */
[----:B------:R-:W-:Y:S01]  /*3d90*/  IMAD R12, R40, R12, R8 ;  /* 0x0000000c280c7224 */ /* 0x000fe200078e0208 */
[----:B------:R-:W-:Y:S04]  /*3da0*/  @!P0 SHF.R.U32.HI R0, RZ, R5, R0 ;  /* 0x00000005ff008219 */ /* 0x000fe80000011600 */
[----:B------:R-:W-:Y:S04]  /*3db0*/  @!P0 SEL R0, R2, R0, !P2 ;  /* 0x0000000002008207 */ /* 0x000fe80005000000 */
[----:B------:R-:W-:Y:S01]  /*3dc0*/  @!P0 IADD3 R13, PT, PT, R13, -R0, RZ ;  /* 0x800000000d0d8210 */ /* 0x000fe20007ffe0ff */
[----:B------:R-:W-:Y:S01]  /*3dd0*/  @!P0 IMAD R0, R9, R12, R0 ;  /* 0x0000000c09008224 */ /* 0x000fe200078e0200 */
[----:B------:R-:W-:Y:S01]  /*3de0*/  IADD3 R9, PT, PT, -R8, RZ, RZ ;  /* 0x000000ff08097210 */ /* 0x000fe20007ffe1ff */
[--C-:B------:R-:W-:Y:S02]  /*3df0*/  IMAD.MOV R12, RZ, RZ, -R2.reuse ;  /* 0x000000ffff0c7224 */ /* 0x100fe400078e0a02 */
[----:B------:R-:W-:Y:S02]  /*3e00*/  @!P0 IMAD R8, R13, R40, R2 ;  /* 0x000000280d088224 */ /* 0x000fe400078e0202 */
[----:B------:R-:W-:Y:S02]  /*3e10*/  @!P0 IMAD.MOV.U32 R2, RZ, RZ, R0 ;  /* 0x000000ffff028224 */ /* 0x000fe400078e0000 */
[----:B------:R-:W-:Y:S02]  /*3e20*/  IMAD R11, R3, R12, R11 ;  /* 0x0000000c030b7224 */ /* 0x000fe400078e020b */
[----:B------:R-:W-:Y:S02]  /*3e30*/  IMAD R10, R6, R9, R10 ;  /* 0x00000009060a7224 */ /* 0x000fe400078e020a */
[----:B------:R-:W-:Y:S02]  /*3e40*/  IMAD R11, R2, R3, R11 ;  /* 0x00000003020b7224 */ /* 0x000fe400078e020b */
[----:B------:R-:W-:Y:S02]  /*3e50*/  IMAD R10, R8, R6, R10 ;  /* 0x00000006080a7224 */ /* 0x000fe400078e020a */
.L_x_67:
[----:B------:R-:W-:Y:S05]  /*3e60*/  BRA.U UP1, `(.L_x_68) ;  /* 0x0000000101107547 */ /* 0x000fea000b800000 */
[----:B------:R-:W-:Y:S04]  /*3e70*/  MOV R2, UR6 ;  /* 0x0000000600027c02 */ /* 0x000fe80008000f00 */
[----:B------:R-:W-:Y:S04]  /*3e80*/  SHF.L.U32 R2, R2, 0x1f, RZ ;  /* 0x0000001f02027819 */ /* 0x000fe800000006ff */
[----:B------:R-:W2:Y:S02]  /*3e90*/  SYNCS.PHASECHK.TRANS64.TRYWAIT P0, [UR7+0x68], R2 ;  /* 0x00006802ff0075a7 */ /* 0x000ea40008001107 */
[----:B--2---:R-:W-:Y:S05]  /*3ea0*/  @!P0 BRA `(.L_x_69) ;  /* 0x0000005000d08947 */ /* 0x004fea0003800000 */
.L_x_68:
[----:B------:R-:W-:Y:S02]  /*3eb0*/  R2UR UR35, R15 ;  /* 0x000000000f2372ca */ /* 0x000fe400000e0000 */
[----:B------:R-:W-:Y:S02]  /*3ec0*/  R2UR UR34, R14 ;  /* 0x000000000e2272ca */ /* 0x000fe400000e0000 */
[----:B------:R-:W-:Y:S02]  /*3ed0*/  ISETP.NE.U32.AND P2, PT, RZ, UR4, PT ;  /* 0x00000004ff007c0c */ /* 0x000fe4000bf45070 */
[----:B------:R-:W-:Y:S02]  /*3ee0*/  SHF.L.U32 R14, R29, 0x1f, RZ ;  /* 0x0000001f1d0e7819 */ /* 0x000fe400000006ff */
[----:B------:R-:W-:Y:S05]  /*3ef0*/  ISETP.NE.AND.EX P2, PT, RZ, UR5, PT, P2 ;  /* 0x00000005ff007c0c */ /* 0x000fea000bf45320 */
[----:B------:R-:W-:Y:S02]  /*3f00*/  USHF.L.U32 UR35, UR35, 0x7, URZ ;  /* 0x0000000723237899 */ /* 0x000fe400080006ff */
[----:B------:R-:W-:Y:S01]  /*3f10*/  USHF.L.U32 UR34, UR34, 0x7, URZ ;  /* 0x0000000722227899 */ /* 0x000fe200080006ff */
[----:B------:R-:W-:Y:S11]  /*3f20*/  BRA.U !UP3, `(.L_x_70) ;  /* 0x000000010b347547 */ /* 0x000ff6000b800000 */
[----:B------:R-:W-:Y:S01]  /*3f30*/  UPLOP3.LUT UP0, UPT, UPT, UPT, UP2, 0x80, 0x8 ;  /* 0x000000000008789c */ /* 0x000fe20003f0f020 */
[----:B--2---:R-:W-:Y:S02]  /*3f40*/  HFMA2 R0, -RZ, RZ, 0, 5.9604644775390625e-08 ;  /* 0x00000001ff007431 */ /* 0x004fe400000001ff */
[----:B------:R-:W-:Y:S03]  /*3f50*/  IMAD.MOV.U32 R88, RZ, RZ, 0x1 ;  /* 0x00000001ff587424 */ /* 0x000fe600078e00ff */
[----:B------:R-:W-:Y:S05]  /*3f60*/  PLOP3.LUT P0, PT, PT, PT, UP0, 0x80, 0x8 ;  /* 0x000000000008781c */ /* 0x000fea0003f0f008 */
[----:B------:R-:W2:Y:S01]  /*3f70*/  @UP0 LDCU.64 UR10, c[0x0][0x888] ;  /* 0x00011100ff0a07ac */ /* 0x000ea20008000a00 */
[----:B------:R-:W-:Y:S07]  /*3f80*/  @UP0 UIMAD UR8, UR36, UR4, URZ ;  /* 0x00000004240802a4 */ /* 0x000fee000f8e02ff */
[----:B------:R-:W-:Y:S01]  /*3f90*/  @!P0 PRMT R88, R0, 0x7610, R88 ;  /* 0x0000761000588816 */ /* 0x000fe20000000058 */
[----:B--2---:R-:W-:Y:S03]  /*3fa0*/  @UP0 UIMAD.WIDE UR10, UR8, 0x4, UR10 ;  /* 0x00000004080a08a5 */ /* 0x004fe6000f8e020a */
[----:B------:R-:W2:Y:S03]  /*3fb0*/  @!UP0 LDCU UR8, c[0x0][0x880] ;  /* 0x00011000ff0887ac */ /* 0x000ea60008000800 */
[----:B------:R-:W-:Y:S01]  /*3fc0*/  IMAD.U32 R8, RZ, RZ, UR10 ;  /* 0x0000000aff087e24 */ /* 0x000fe2000f8e00ff */
[----:B------:R-:W-:Y:S05]  /*3fd0*/  MOV R9, UR11 ;  /* 0x0000000b00097c02 */ /* 0x000fea0008000f00 */
[----:B-----5:R3:W5:Y:S02]  /*3fe0*/  @P0 LDG.E R49, desc[UR46][R8.64] ;  /* 0x0000002e08310981 */ /* 0x020764000c1e1900 */
[----:B--23--:R-:W-:Y:S07]  /*3ff0*/  @!P0 IMAD.U32 R49, RZ, RZ, UR8 ;  /* 0x00000008ff318e24 */ /* 0x00cfee000f8e00ff */
.L_x_70:
[----:B-----5:R-:W-:Y:S01]  /*4000*/  @!P2 FSETP.EQ.AND P0, PT, R49, RZ, PT ;  /* 0x000000ff3100a20b */ /* 0x020fe20003f02000 */
[----:B------:R-:W-:Y:S01]  /*4010*/  @!UPT UIADD3 URZ, UPT, UPT, URZ, URZ, URZ ;  /* 0x000000fffffff290 */ /* 0x000fe2000fffe0ff */
[----:B------:R-:W-:Y:S11]  /*4020*/  @!P2 BRA `(.L_x_71) ;  /* 0x000000000014a947 */ /* 0x000ff60003800000 */
[----:B------:R-:W-:Y:S02]  /*4030*/  LOP3.LUT P2, RZ, R88, 0xff, RZ, 0xc0, !PT ;  /* 0x000000ff58ff7812 */ /* 0x000fe4000784c0ff */
[----:B------:R-:W-:Y:S04]  /*4040*/  PLOP3.LUT P0, PT, PT, PT, UP0, 0x80, 0x8 ;  /* 0x000000000008781c */ /* 0x000fe80003f0f008 */
[----:B------:R-:W-:Y:S07]  /*4050*/  PLOP3.LUT P0, PT, P0, PT, PT, 0x8, 0x80 ;  /* 0x000000000080781c */ /* 0x000fee000070e170 */
[----:B------:R-:W-:Y:S11]  /*4060*/  @P2 FSETP.EQ.AND P0, PT, R49, RZ, PT ;  /* 0x000000ff3100220b */ /* 0x000ff60003f02000 */
[----:B------:R-:W-:Y:S02]  /*4070*/  @!UPT UIADD3 URZ, UPT, UPT, URZ, URZ, URZ ;  /* 0x000000fffffff290 */ /* 0x000fe4000fffe0ff */
.L_x_71:
[----:B------:R-:W3:Y:S01]  /*4080*/  SYNCS.PHASECHK.TRANS64.TRYWAIT P2, [UR7+0x40], R14 ;  /* 0x0000400eff0075a7 */ /* 0x000ee20008041107 */
[----:B------:R-:W-:Y:S04]  /*4090*/  ELECT P4, URZ, PT ;  /* 0x0000000000ff782f */ /* 0x000fe80003880000 */
[----:B------:R-:W-:Y:S11]  /*40a0*/  PLOP3.LUT P4, PT, P0, P4, PT, 0xf2, 0x2f ;  /* 0x00000000002f781c */ /* 0x000ff60000789e72 */
[----:B------:R-:W-:Y:S02]  /*40b0*/  @!UPT UIADD3 URZ, UPT, UPT, URZ, URZ, URZ ;  /* 0x000000fffffff290 */ /* 0x000fe4000fffe0ff */
[----:B-1----:R-:W-:Y:S05]  /*40c0*/  @!P4 IADD3 R8, P0, PT, R30, 0x580, RZ ;  /* 0x000005801e08c810 */ /* 0x002fea0007f1e0ff */
[----:B--2---:R-:W-:Y:S01]  /*40d0*/  @!P4 IMAD.X R2, RZ, RZ, R31, P0 ;  /* 0x000000ffff02c224 */ /* 0x004fe200000e061f */
[----:B---3--:R-:W-:Y:S07]  /*40e0*/  @!P2 BRA `(.L_x_72) ;  /* 0x000000500058a947 */ /* 0x008fee0003800000 */
.L_x_155:
[----:B------:R-:W-:Y:S01]  /*40f0*/  @!P4 R2UR UR8, R2 ;  /* 0x000000000208c2ca */ /* 0x000fe200000e0000 */
[----:B------:R-:W-:Y:S01]  /*4100*/  VOTEU.ALL UP1, P4 ;  /* 0x0000000000ff7886 */ /* 0x000fe20002020000 */
[----:B------:R-:W-:Y:S01]  /*4110*/  @!P4 R2UR UR9, R8 ;  /* 0x000000000809c2ca */ /* 0x000fe200000e0000 */
[----:B-1----:R-:W-:Y:S01]  /*4120*/  @!P4 IMAD.MOV.U32 R0, RZ, RZ, 0x2000 ;  /* 0x00002000ff00c424 */ /* 0x002fe200078e00ff */
[----:B------:R-:W-:Y:S01]  /*4130*/  UMOV UR10, 0x0 ;  /* 0x00000000000a7882 */ /* 0x000fe20000000000 */
[----:B------:R-:W-:Y:S01]  /*4140*/  UMOV UR11, 0x10000000 ;  /* 0x10000000000b7882 */ /* 0x000fe20000000000 */
[----:B------:R-:W-:Y:S01]  /*4150*/  @!UP1 UIADD3 UR32, UPT, UPT, UR7, 0x200, URZ ;  /* 0x0000020007209890 */ /* 0x000fe2000fffe0ff */
[----:B------:R-:W-:Y:S06]  /*4160*/  VOTEU.ALL UP1, P4 ;  /* 0x0000000000ff7886 */ /* 0x000fec0002020000 */
[----:B------:R-:W-:Y:S01]  /*4170*/  IMAD.U32 R9, RZ, RZ, UR8 ;  /* 0x00000008ff097e24 */ /* 0x000fe2000f8e00ff */
[----:B------:R-:W-:Y:S01]  /*4180*/  UPRMT UR8, UR37, 0x654, UR33 ;  /* 0x0000065425087896 */ /* 0x000fe20008000021 */
[----:B------:R-:W-:Y:S03]  /*4190*/  IMAD.U32 R8, RZ, RZ, UR9 ;  /* 0x00000009ff087e24 */ /* 0x000fe6000f8e00ff */
[----:B------:R-:W-:Y:S02]  /*41a0*/  @!P4 R2UR UR15, R9 ;  /* 0x00000000090fc2ca */ /* 0x000fe400000e0000 */
[----:B------:R-:W-:Y:S02]  /*41b0*/  @!P4 R2UR UR14, R8 ;  /* 0x00000000080ec2ca */ /* 0x000fe400000e0000 */
[----:B------:R-:W-:Y:S05]  /*41c0*/  @!P4 IADD3 R8, P0, PT, R30, 0x580, RZ ;  /* 0x000005801e08c810 */ /* 0x000fea0007f1e0ff */
[----:B------:R-:W-:Y:S06]  /*41d0*/  @!P4 IMAD.X R2, RZ, RZ, R31, P0 ;  /* 0x000000ffff02c224 */ /* 0x000fec00000e061f */
[----:B------:R1:W-:Y:S01]  /*41e0*/  @!UP1 UTMALDG.3D [UR32], [UR14], desc[UR10] ;  /* 0x00000a200e0095b4 */ /* 0x0003e20008011000 */
[----:B------:R1:W-:Y:S01]  /*41f0*/  @!P4 SYNCS.ARRIVE.TRANS64.RED.A0TR RZ, [UR7+0x20], R0 ;  /* 0x00002000ffffc9a7 */ /* 0x0003e20008300407 */
[----:B------:R-:W-:Y:S01]  /*4200*/  SYNCS.ARRIVE.TRANS64.RED.A1T0 RZ, [UR8], RZ ;  /* 0x000000ffffff79a7 */ /* 0x000fe20008100408 */
[----:B------:R-:W2:Y:S02]  /*4210*/  SYNCS.PHASECHK.TRANS64.TRYWAIT P2, [UR7+0x48], R14 ;  /* 0x0000480eff0075a7 */ /* 0x000ea40008041107 */
[----:B-12---:R-:W-:Y:S05]  /*4220*/  @!P2 BRA `(.L_x_73) ;  /* 0x000000500020a947 */ /* 0x006fea0003800000 */
.L_x_157:
[----:B------:R-:W-:Y:S01]  /*4230*/  @!P4 R2UR UR8, R2 ;  /* 0x000000000208c2ca */ /* 0x000fe200000e0000 */
[----:B------:R-:W-:Y:S01]  /*4240*/  VOTEU.ALL UP1, P4 ;  /* 0x0000000000ff7886 */ /* 0x000fe20002020000 */
[----:B------:R-:W-:Y:S01]  /*4250*/  @!P4 R2UR UR9, R8 ;  /* 0x000000000809c2ca */ /* 0x000fe200000e0000 */
[----:B-1----:R-:W-:Y:S01]  /*4260*/  @!P4 IMAD.MOV.U32 R0, RZ, RZ, 0x2000 ;  /* 0x00002000ff00c424 */ /* 0x002fe200078e00ff */
[----:B------:R-:W-:Y:S01]  /*4270*/  UMOV UR10, 0x0 ;  /* 0x00000000000a7882 */ /* 0x000fe20000000000 */
[----:B------:R-:W-:Y:S01]  /*4280*/  UMOV UR11, 0x10000000 ;  /* 0x10000000000b7882 */ /* 0x000fe20000000000 */
[----:B------:R-:W-:Y:S02]  /*4290*/  @!UP1 UIADD3 UR26, UPT, UPT, UR34, 0x20, URZ ;  /* 0x00000020221a9890 */ /* 0x000fe4000fffe0ff */
[----:B------:R-:W-:Y:S01]  /*42a0*/  @!UP1 UIADD3 UR24, UPT, UPT, UR7, 0x2200, URZ ;  /* 0x0000220007189890 */ /* 0x000fe2000fffe0ff */
[----:B------:R-:W-:Y:S01]  /*42b0*/  VOTEU.ALL UP1, P4 ;  /* 0x0000000000ff7886 */ /* 0x000fe20002020000 */
[----:B------:R-:W-:Y:S01]  /*42c0*/  UMOV UR27, UR35 ;  /* 0x00000023001b7c82 */ /* 0x000fe20008000000 */
[----:B------:R-:W-:Y:S02]  /*42d0*/  UMOV UR28, UR36 ;  /* 0x00000024001c7c82 */ /* 0x000fe40008000000 */
        /* <DEDUP_REMOVED lines=12> */
.L_x_159:
[----:B------:R-:W2:Y:S01]  /*43a0*/  LDC.64 R12, c[0x0][0xb18] ;  /* 0x0002c600ff0c7b82 */ /* 0x000ea20000000a00 */
[----:B------:R-:W-:Y:S01]  /*43b0*/  @!P4 R2UR UR8, R2 ;  /* 0x000000000208c2ca */ /* 0x000fe200000e0000 */
[----:B------:R-:W-:Y:S01]  /*43c0*/  VOTEU.ALL UP1, P4 ;  /* 0x0000000000ff7886 */ /* 0x000fe20002020000 */
[----:B------:R-:W-:Y:S01]  /*43d0*/  @!P4 R2UR UR9, R8 ;  /* 0x000000000809c2ca */ /* 0x000fe200000e0000 */
[----:B-1----:R-:W-:Y:S01]  /*43e0*/  @!P4 IMAD.MOV.U32 R0, RZ, RZ, 0x2000 ;  /* 0x00002000ff00c424 */ /* 0x002fe200078e00ff */
[----:B------:R-:W-:Y:S03]  /*43f0*/  UMOV UR10, 0x0 ;  /* 0x00000000000a7882 */ /* 0x000fe60000000000 */
[----:B------:R-:W1:Y:S01]  /*4400*/  @!P1 LDC R2, c[0x0][0xb0c] ;  /* 0x0002c300ff029b82 */ /* 0x000e620000000800 */
[----:B------:R-:W-:Y:S01]  /*4410*/  @!UP1 UIADD3 UR18, UPT, UPT, UR34, 0x40, URZ ;  /* 0x0000004022129890 */ /* 0x000fe2000fffe0ff */
[----:B------:R-:W-:Y:S01]  /*4420*/  @P3 SHF.R.U32.HI R26, RZ, 0x10, R21 ;  /* 0x00000010ff1a3819 */ /* 0x000fe20000011615 */
[----:B------:R-:W-:Y:S01]  /*4430*/  @!UP1 UIADD3 UR16, UPT, UPT, UR7, 0x4200, URZ ;  /* 0x0000420007109890 */ /* 0x000fe2000fffe0ff */
[----:B------:R-:W-:Y:S01]  /*4440*/  VIADD R28, R28, 0x1 ;  /* 0x000000011c1c7836 */ /* 0x000fe20000000000 */
[----:B------:R-:W-:Y:S01]  /*4450*/  VOTEU.ALL UP1, P4 ;  /* 0x0000000000ff7886 */ /* 0x000fe20002020000 */
[----:B------:R-:W-:Y:S01]  /*4460*/  UMOV UR11, 0x10000000 ;  /* 0x10000000000b7882 */ /* 0x000fe20000000000 */
[----:B------:R-:W-:Y:S01]  /*4470*/  UMOV UR19, UR35 ;  /* 0x0000002300137c82 */ /* 0x000fe20008000000 */
[----:B------:R-:W-:Y:S01]  /*4480*/  IMAD.U32 R9, RZ, RZ, UR8 ;  /* 0x00000008ff097e24 */ /* 0x000fe2000f8e00ff */
[----:B------:R-:W-:Y:S01]  /*4490*/  UMOV UR20, UR36 ;  /* 0x0000002400147c82 */ /* 0x000fe20008000000 */
[----:B------:R-:W-:Y:S01]  /*44a0*/  IMAD.U32 R8, RZ, RZ, UR9 ;  /* 0x00000009ff087e24 */ /* 0x000fe2000f8e00ff */
[----:B------:R-:W-:Y:S02]  /*44b0*/  UPRMT UR8, UR37, 0x654, UR17 ;  /* 0x0000065425087896 */ /* 0x000fe40008000011 */
[----:B------:R-:W-:Y:S02]  /*44c0*/  @!P4 R2UR UR15, R9 ;  /* 0x00000000090fc2ca */ /* 0x000fe400000e0000 */
[----:B------:R-:W-:Y:S02]  /*44d0*/  @!P4 R2UR UR14, R8 ;  /* 0x00000000080ec2ca */ /* 0x000fe400000e0000 */
[----:B------:R-:W3:Y:S11]  /*44e0*/  LDC.64 R8, c[0x0][0xb10] ;  /* 0x0002c400ff087b82 */ /* 0x000ef60000000a00 */
[----:B------:R1:W-:Y:S01]  /*44f0*/  @!UP1 UTMALDG.3D [UR16], [UR14], desc[UR10] ;  /* 0x00000a100e0095b4 */ /* 0x0003e20008011000 */
[----:B------:R5:W-:Y:S01]  /*4500*/  @!P4 SYNCS.ARRIVE.TRANS64.RED.A0TR RZ, [UR7+0x30], R0 ;  /* 0x00003000ffffc9a7 */ /* 0x000be20008300407 */
[C---:B---3--:R-:W-:Y:S01]  /*4510*/  @!P1 IMAD.HI.U32 R8, R11.reuse, R8, RZ ;  /* 0x000000080b089227 */ /* 0x048fe200078e00ff */
[----:B--2---:R-:W-:Y:S02]  /*4520*/  @!P1 ISETP.NE.AND P0, PT, R12, 0x1, PT ;  /* 0x000000010c00980c */ /* 0x004fe40003f05270 */
[----:B-1----:R-:W-:Y:S01]  /*4530*/  @!P1 ISETP.NE.AND P2, PT, R2, 0x1, PT ;  /* 0x000000010200980c */ /* 0x002fe20003f45270 */
[----:B------:R-:W-:Y:S01]  /*4540*/  SYNCS.ARRIVE.TRANS64.RED.A1T0 RZ, [UR8], RZ ;  /* 0x000000ffffff79a7 */ /* 0x000fe20008100408 */
[C---:B------:R-:W-:Y:S01]  /*4550*/  @!P1 IMAD.HI.U32 R13, R10.reuse, R13, RZ ;  /* 0x0000000d0a0d9227 */ /* 0x040fe200078e00ff */
[----:B------:R-:W-:Y:S04]  /*4560*/  @!P1 SHF.R.U32.HI R8, RZ, R9, R8 ;  /* 0x00000009ff089219 */ /* 0x000fe80000011608 */
[----:B------:R-:W-:Y:S01]  /*4570*/  @!P1 SEL R8, R11, R8, !P2 ;  /* 0x000000080b089207 */ /* 0x000fe20005000000 */
[----:B------:R-:W1:Y:S01]  /*4580*/  SYNCS.PHASECHK.TRANS64.TRYWAIT P5, [UR7+0x58], R14 ;  /* 0x0000580eff0075a7 */ /* 0x000e6200080a1107 */
[----:B-----5:R-:W2:Y:S02]  /*4590*/  @!P1 LDC R0, c[0x0][0xb20] ;  /* 0x0002c800ff009b82 */ /* 0x020ea40000000800 */
[----:B--2---:R-:W-:Y:S04]  /*45a0*/  @!P1 SHF.R.U32.HI R0, RZ, R0, R13 ;  /* 0x00000000ff009219 */ /* 0x004fe8000001160d */
[----:B------:R-:W-:Y:S05]  /*45b0*/  @!P1 SEL R9, R10, R0, !P0 ;  /* 0x000000000a099207 */ /* 0x000fea0004000000 */
[----:B------:R-:W-:Y:S02]  /*45c0*/  @!P1 IMAD.IADD R0, R9, 0x1, -R8 ;  /* 0x0000000109009824 */ /* 0x000fe400078e0a08 */
[----:B------:R-:W-:Y:S02]  /*45d0*/  @!P1 IMAD.IADD R8, R8, 0x1, -R9 ;  /* 0x0000000108089824 */ /* 0x000fe400078e0a09 */
[----:B------:R-:W-:Y:S02]  /*45e0*/  @!P1 IMAD R11, R0, R2, R11 ;  /* 0x00000002000b9224 */ /* 0x000fe400078e020b */
[----:B------:R-:W-:Y:S01]  /*45f0*/  @!P1 IMAD R10, R8, R12, R10 ;  /* 0x0000000c080a9224 */ /* 0x000fe200078e020a */
[----:B-1----:R-:W-:Y:S06]  /*4600*/  @!P5 BRA `(.L_x_75) ;  /* 0x0000004c0058d947 */ /* 0x002fec0003800000 */
.L_x_161:
[----:B------:R-:W-:Y:S01]  /*4610*/  @!P4 IADD3 R2, P0, PT, R30, 0x580, RZ ;  /* 0x000005801e02c810 */ /* 0x000fe20007f1e0ff */
[----:B------:R-:W-:Y:S01]  /*4620*/  VOTEU.ALL UP1, P4 ;  /* 0x0000000000ff7886 */ /* 0x000fe20002020000 */
[----:B------:R-:W-:Y:S01]  /*4630*/  UMOV UR18, 0x0 ;  /* 0x0000000000127882 */ /* 0x000fe20000000000 */
[----:B------:R-:W-:Y:S01]  /*4640*/  UMOV UR19, 0x10000000 ;  /* 0x1000000000137882 */ /* 0x000fe20000000000 */
[----:B------:R-:W-:Y:S01]  /*4650*/  @!P4 R2UR UR9, R2 ;  /* 0x000000000209c2ca */ /* 0x000fe200000e0000 */
[----:B-1----:R-:W-:Y:S01]  /*4660*/  @!P4 IMAD.X R0, RZ, RZ, R31, P0 ;  /* 0x000000ffff00c224 */ /* 0x002fe200000e061f */
[----:B------:R-:W-:Y:S01]  /*4670*/  @!UP1 UIADD3 UR10, UPT, UPT, UR34, 0x60, URZ ;  /* 0x00000060220a9890 */ /* 0x000fe2000fffe0ff */
[----:B------:R-:W-:Y:S01]  /*4680*/  ISETP.NE.AND P0, PT, R28, 0x2, PT ;  /* 0x000000021c00780c */ /* 0x000fe20003f05270 */
[----:B------:R-:W-:Y:S01]  /*4690*/  UMOV UR11, UR35 ;  /* 0x00000023000b7c82 */ /* 0x000fe20008000000 */
[----:B------:R-:W-:Y:S01]  /*46a0*/  UMOV UR12, UR36 ;  /* 0x00000024000c7c82 */ /* 0x000fe20008000000 */
[----:B------:R-:W-:Y:S01]  /*46b0*/  @!P4 R2UR UR8, R0 ;  /* 0x000000000008c2ca */ /* 0x000fe200000e0000 */
[----:B------:R-:W-:Y:S01]  /*46c0*/  IMAD.IADD R14, R10, 0x1, R86 ;  /* 0x000000010a0e7824 */ /* 0x000fe200078e0256 */
[----:B------:R-:W-:Y:S01]  /*46d0*/  @P3 R2UR UR36, R26 ;  /* 0x000000001a2432ca */ /* 0x000fe200000e0000 */
[----:B------:R-:W-:Y:S01]  /*46e0*/  IMAD.IADD R15, R11, 0x1, R87 ;  /* 0x000000010b0f7824 */ /* 0x000fe200078e0257 */
[----:B------:R-:W-:Y:S02]  /*46f0*/  SEL R0, RZ, 0x1, P0 ;  /* 0x00000001ff007807 */ /* 0x000fe40000000000 */
[----:B------:R-:W-:Y:S01]  /*4700*/  LOP3.LUT R29, R29, 0x1, RZ, 0x3c, !PT ;  /* 0x000000011d1d7812 */ /* 0x000fe200078e3cff */
[----:B------:R-:W-:Y:S01]  /*4710*/  IMAD.U32 R8, RZ, RZ, UR9 ;  /* 0x00000009ff087e24 */ /* 0x000fe2000f8e00ff */
[----:B------:R-:W-:Y:S01]  /*4720*/  @!UP1 UIADD3 UR9, UPT, UPT, UR7, 0x38, URZ ;  /* 0x0000003807099890 */ /* 0x000fe2000fffe0ff */
[----:B------:R-:W-:Y:S02]  /*4730*/  LOP3.LUT R27, R27, R0, RZ, 0x3c, !PT ;  /* 0x000000001b1b7212 */ /* 0x000fe400078e3cff */
[----:B------:R-:W-:Y:S02]  /*4740*/  SEL R28, R28, RZ, P0 ;  /* 0x000000ff1c1c7207 */ /* 0x000fe40000000000 */
[----:B------:R-:W-:Y:S01]  /*4750*/  IMAD.U32 R9, RZ, RZ, UR8 ;  /* 0x00000008ff097e24 */ /* 0x000fe2000f8e00ff */
[----:B------:R-:W-:Y:S01]  /*4760*/  @!P4 R2UR UR14, R8 ;  /* 0x00000000080ec2ca */ /* 0x000fe200000e0000 */
[----:B------:R-:W-:Y:S01]  /*4770*/  @!UP1 UIADD3 UR8, UPT, UPT, UR7, 0x6200, URZ ;  /* 0x0000620007089890 */ /* 0x000fe2000fffe0ff */
[----:B------:R-:W-:Y:S02]  /*4780*/  VOTEU.ALL UP1, P4 ;  /* 0x0000000000ff7886 */ /* 0x000fe40002020000 */
[----:B------:R-:W-:Y:S11]  /*4790*/  @!P4 R2UR UR15, R9 ;  /* 0x00000000090fc2ca */ /* 0x000ff600000e0000 */
[----:B------:R-:W-:Y:S02]  /*47a0*/  @!UPT UIADD3 URZ, UPT, UPT, URZ, URZ, URZ ;  /* 0x000000fffffff290 */ /* 0x000fe4000fffe0ff */
[----:B------:R2:W-:Y:S01]  /*47b0*/  @!UP1 UTMALDG.3D [UR8], [UR14], desc[UR18] ;  /* 0x000012080e0095b4 */ /* 0x0005e20008011000 */
[----:B------:R2:W-:Y:S01]  /*47c0*/  @!P4 SYNCS.ARRIVE.TRANS64.RED.A0TR RZ, [UR7+0x38], R25 ;  /* 0x00003819ffffc9a7 */ /* 0x0005e20008300407 */
[----:B------:R-:W-:Y:S01]  /*47d0*/  UPLOP3.LUT UP1, UPT, UPT, UPT, UPT, 0x80, 0x8 ;  /* 0x000000000008789c */ /* 0x000fe20003f2f070 */
[----:B------:R-:W-:Y:S01]  /*47e0*/  SYNCS.ARRIVE.TRANS64.RED.A1T0 RZ, [UR13], RZ ;  /* 0x000000ffffff79a7 */ /* 0x000fe2000810040d */
[----:B------:R-:W-:Y:S09]  /*47f0*/  @P3 BRA `(.L_x_76) ;  /* 0xfffffff000a03947 */ /* 0x000ff2000383ffff */
[----:B------:R-:W-:-:S04]  /*4800*/  SHF.L.U32 R2, R29, 0x1f, RZ ;  /* 0x0000001f1d027819 */ /* 0x000fc800000006ff */
[----:B------:R-:W1:Y:S02]  /*4810*/  SYNCS.PHASECHK.TRANS64.TRYWAIT P0, [UR7+0x40], R2 ;  /* 0x00004002ff0075a7 */ /* 0x000e640008001107 */
[----:B-1----:R-:W-:Y:S05]  /*4820*/  @!P0 BRA `(.L_x_77) ;  /* 0x0000004800e88947 */ /* 0x002fea0003800000 */
.L_x_163:
[----:B------:R-:W3:Y:S02]  /*4830*/  SYNCS.PHASECHK.TRANS64.TRYWAIT P0, [UR7+0x48], R2 ;  /* 0x00004802ff0075a7 */ /* 0x000ee40008001107 */
[----:B---3--:R-:W-:Y:S05]  /*4840*/  @!P0 BRA `(.L_x_78) ;  /* 0x0000004800f88947 */ /* 0x008fea0003800000 */
.L_x_165:
[----:B------:R-:W3:Y:S02]  /*4850*/  SYNCS.PHASECHK.TRANS64.TRYWAIT P0, [UR7+0x50], R2 ;  /* 0x00005002ff0075a7 */ /* 0x000ee40008001107 */
[----:B---3--:R-:W-:Y:S05]  /*4860*/  @!P0 BRA `(.L_x_79) ;  /* 0x0000004c00088947 */ /* 0x008fea0003800000 */
.L_x_167:
[----:B-1----:R-:W-:-:S07]  /*4870*/  MOV R0, UR7 ;  /* 0x0000000700007c02 */ /* 0x002fce0008000f00 */
.L_x_80:
[----:B-1----:R-:W-:-:S04]  /*4880*/  SHF.L.U32 R2, R29, 0x1f, RZ ;  /* 0x0000001f1d027819 */ /* 0x002fc800000006ff */
[----:B------:R1:W3:Y:S03]  /*4890*/  SYNCS.PHASECHK.TRANS64.TRYWAIT P0, [R0+URZ+0x58], R2 ;  /* 0x00005802000075a7 */ /* 0x0002e600080011ff */
[----:B---3--:R-:W-:Y:S05]  /*48a0*/  @!P0 NANOSLEEP.SYNCS 0x989680 ;  /* 0x009896800000895d */ /* 0x008fea0003900000 */
[----:B------:R-:W3:Y:S02]  /*48b0*/  @!P0 SYNCS.PHASECHK.TRANS64 P0, [R0+URZ+0x58], R2 ;  /* 0x00005802000085a7 */ /* 0x000ee400080010ff */
[----:B--23--:R-:W-:Y:S05]  /*48c0*/  @P0 EXIT ;  /* 0x000000000000094d */ /* 0x00cfea0003800000 */
[----:B------:R-:W-:Y:S05]  /*48d0*/  BRA `(.L_x_80) ;  /* 0xfffffffc00e87947 */ /* 0x000fea000383ffff */
.L_x_65:
[----:B------:R-:W-:-:S06]  /*48e0*/  UISETP.GE.AND UP1, UPT, UR8, 0x4, UPT ;  /* 0x000000040800788c */ /* 0x000fcc000bf26270 */
[----:B------:R-:W-:-:S13]  /*48f0*/  PLOP3.LUT P0, PT, PT, PT, UP1, 0x80, 0x8 ;  /* 0x000000000008781c */ /* 0x000fda0003f0f018 */
[----:B------:R-:W-:Y:S05]  /*4900*/  @!P0 EXIT ;  /* 0x000000000000894d */ /* 0x000fea0003800000 */
[----:B------:R-:W-:Y:S01]  /*4910*/  BAR.SYNC.DEFER_BLOCKING 0x6, 0xa0 ;  /* 0x0182800000007b1d */ /* 0x000fe20000010000 */
[C---:B------:R-:W-:Y:S01]  /*4920*/  IMAD.SHL.U32 R2, R101.reuse, 0x20, RZ ;  /* 0x0000002065027824 */ /* 0x040fe200078e00ff */
[C---:B------:R-:W-:Y:S01]  /*4930*/  SHF.L.U32 R46, R101.reuse, 0x10, RZ ;  /* 0x00000010652e7819 */ /* 0x040fe200000006ff */
[C---:B------:R-:W-:Y:S01]  /*4940*/  IMAD.SHL.U32 R100, R101.reuse, 0x4, RZ ;  /* 0x0000000465647824 */ /* 0x040fe200078e00ff */
[C---:B------:R-:W-:Y:S01]  /*4950*/  LOP3.LUT R102, R101.reuse, 0x60, RZ, 0xc0, !PT ;  /* 0x0000006065667812 */ /* 0x040fe200078ec0ff */
[----:B------:R-:W-:Y:S01]  /*4960*/  HFMA2 R97, -RZ, RZ, 0, 5.9604644775390625e-08 ;  /* 0x00000001ff617431 */ /* 0x000fe200000001ff */
[----:B------:R-:W-:Y:S02]  /*4970*/  UMOV UR48, 0x400 ;  /* 0x0000040000307882 */ /* 0x000fe40000000000 */
[----:B------:R-:W1:Y:S01]  /*4980*/  LDC R91, c[0x0][0x370] ;  /* 0x0000dc00ff5b7b82 */ /* 0x000e620000000800 */
[----:B------:R-:W-:Y:S01]  /*4990*/  ULEA UR48, UR37, UR48, 0x18 ;  /* 0x0000003025307291 */ /* 0x000fe2000f8ec0ff */
[----:B------:R-:W-:Y:S01]  /*49a0*/  LOP3.LUT R3, R2, 0xc0, RZ, 0xc0, !PT ;  /* 0x000000c002037812 */ /* 0x000fe200078ec0ff */
[----:B------:R-:W-:Y:S01]  /*49b0*/  HFMA2 R95, -RZ, RZ, 0, 0 ;  /* 0x00000000ff5f7431 */ /* 0x000fe200000001ff */
[----:B------:R-:W-:Y:S01]  /*49c0*/  LOP3.LUT R99, R101, 0x2, RZ, 0xc0, !PT ;  /* 0x0000000265637812 */ /* 0x000fe200078ec0ff */
[----:B------:R-:W-:Y:S01]  /*49d0*/  UIADD3 UR4, UPT, UPT, UR48, 0x200, URZ ;  /* 0x0000020030047890 */ /* 0x000fe2000fffe0ff */
[----:B------:R-:W-:Y:S01]  /*49e0*/  LOP3.LUT R100, R3, 0x18, R100, 0xf8, !PT ;  /* 0x0000001803647812 */ /* 0x000fe200078ef864 */
[----:B------:R-:W-:Y:S01]  /*49f0*/  IMAD.MOV.U32 R45, RZ, RZ, RZ ;  /* 0x000000ffff2d7224 */ /* 0x000fe200078e00ff */
[----:B------:R-:W2:Y:S01]  /*4a00*/  LDC R42, c[0x0][0xb0c] ;  /* 0x0002c300ff2a7b82 */ /* 0x000ea20000000800 */
[----:B------:R-:W-:Y:S01]  /*4a10*/  LOP3.LUT R46, R46, 0x600000, RZ, 0xc0, !PT ;  /* 0x006000002e2e7812 */ /* 0x000fe200078ec0ff */
[----:B------:R-:W-:Y:S01]  /*4a20*/  IMAD.MOV.U32 R105, RZ, RZ, RZ ;  /* 0x000000ffff697224 */ /* 0x000fe200078e00ff */
[----:B------:R-:W-:Y:S01]  /*4a30*/  LOP3.LUT R100, R100, 0xf20, R2, 0xf8, !PT ;  /* 0x00000f2064647812 */ /* 0x000fe200078ef802 */
[----:B------:R-:W-:Y:S01]  /*4a40*/  IMAD.U32 R93, RZ, RZ, UR4 ;  /* 0x00000004ff5d7e24 */ /* 0x000fe2000f8e00ff */
[----:B------:R-:W-:Y:S01]  /*4a50*/  LOP3.LUT R101, R101, 0x4, RZ, 0xc0, !PT ;  /* 0x0000000465657812 */ /* 0x000fe200078ec0ff */
[----:B------:R-:W4:Y:S01]  /*4a60*/  LDCU.64 UR52, c[0x0][0x348] ;  /* 0x00006900ff3477ac */ /* 0x000f220008000a00 */
[----:B------:R-:W-:Y:S01]  /*4a70*/  MOV R96, RZ ;  /* 0x000000ff00607202 */ /* 0x000fe20000000f00 */
[----:B------:R-:W1:Y:S01]  /*4a80*/  LDC R89, c[0x0][0xb20] ;  /* 0x0002c800ff597b82 */ /* 0x000e620000000800 */
[----:B------:R-:W3:Y:S01]  /*4a90*/  LDS R0, [UR48+0x120] ;  /* 0x00012030ff007984 */ /* 0x000ee20008000800 */
[----:B------:R-:W-:Y:S01]  /*4aa0*/  IMAD R100, R100, 0x2, R93 ;  /* 0x0000000264647824 */ /* 0x000fe200078e025d */
[----:B------:R-:W1:Y:S03]  /*4ab0*/  LDCU.64 UR38, c[0x0][0x888] ;  /* 0x00011100ff2677ac */ /* 0x000e660008000a00 */
[--C-:B------:R-:W-:Y:S01]  /*4ac0*/  IMAD R99, R99, -0x10, R100.reuse ;  /* 0xfffffff063637824 */ /* 0x100fe200078e0264 */
[----:B------:R-:W1:Y:S01]  /*4ad0*/  LDCU.64 UR44, c[0x0][0x890] ;  /* 0x00011200ff2c77ac */ /* 0x000e620008000a00 */
[----:B------:R-:W1:Y:S01]  /*4ae0*/  LDC R41, c[0x0][0xb30] ;  /* 0x0002cc00ff297b82 */ /* 0x000e620000000800 */
[----:B------:R-:W-:Y:S01]  /*4af0*/  IMAD R98, R101, -0x10, R100 ;  /* 0xfffffff065627824 */ /* 0x000fe200078e0264 */
[----:B------:R-:W-:Y:S01]  /*4b00*/  UMOV UR49, URZ ;  /* 0x000000ff00317c82 */ /* 0x000fe20008000000 */
[----:B------:R-:W-:-:S05]  /*4b10*/  UMOV UR51, URZ ;  /* 0x000000ff00337c82 */ /* 0x000fca0008000000 */
[----:B------:R-:W1:Y:S08]  /*4b20*/  LDC.64 R84, c[0x0][0xb10] ;  /* 0x0002c400ff547b82 */ /* 0x000e700000000a00 */
[----:B------:R-:W1:Y:S08]  /*4b30*/  LDC.64 R38, c[0x0][0xb18] ;  /* 0x0002c600ff267b82 */ /* 0x000e700000000a00 */
[----:B------:R-:W1:Y:S08]  /*4b40*/  LDC.64 R36, c[0x0][0xb28] ;  /* 0x0002ca00ff247b82 */ /* 0x000e700000000a00 */
[----:B------:R-:W1:Y:S01]  /*4b50*/  LDC.64 R82, c[0x0][0x8b0] ;  /* 0x00022c00ff527b82 */ /* 0x000e620000000a00 */
[----:B---3--:R-:W-:-:S07]  /*4b60*/  IMAD.IADD R46, R0, 0x1, R46 ;  /* 0x00000001002e7824 */ /* 0x008fce00078e022e */
[----:B------:R-:W3:Y:S08]  /*4b70*/  LDC.64 R80, c[0x0][0x8a8] ;  /* 0x00022a00ff507b82 */ /* 0x000ef00000000a00 */
[----:B--2-4-:R-:W1:Y:S02]  /*4b80*/  LDC R90, c[0x0][0x374] ;  /* 0x0000dd00ff5a7b82 */ /* 0x014e640000000800 */
.L_x_124:
[----:B------:R-:W-:Y:S02]  /*4b90*/  LEA R0, R105, UR48, 0x3 ;  /* 0x0000003069007c11 */ /* 0x000fe4000f8e18ff */
[----:B------:R-:W-:Y:S02]  /*4ba0*/  SHF.L.U32 R2, R95, 0x1f, RZ ;  /* 0x0000001f5f027819 */ /* 0x000fe400000006ff */
[----:B-1----:R-:W-:Y:S02]  /*4bb0*/  LEA R16, R105, UR48, 0x4 ;  /* 0x0000003069107c11 */ /* 0x002fe4000f8e20ff */
[----:B------:R-:W2:Y:S02]  /*4bc0*/  SYNCS.PHASECHK.TRANS64.TRYWAIT P0, [R0+URZ+0x70], R2 ;  /* 0x00007002000075a7 */ /* 0x000ea400080011ff */
[----:B--23--:R-:W-:Y:S05]  /*4bd0*/  @!P0 BRA `(.L_x_81) ;  /* 0x0000004800448947 */ /* 0x00cfea0003800000 */
.L_x_168:
[----:B------:R-:W4:Y:S01]  /*4be0*/  LDC.64 R10, c[0x0][0xb10] ;  /* 0x0002c400ff0a7b82 */ /* 0x000f220000000a00 */
[----:B------:R-:W3:Y:S01]  /*4bf0*/  LDS.128 R16, [R16+0x100] ;  /* 0x0001000010107984 */ /* 0x000ee20000000c00 */
[----:B-1----:R-:W-:Y:S01]  /*4c00*/  ISETP.NE.AND P1, PT, R41, 0x1, PT ;  /* 0x000000012900780c */ /* 0x002fe20003f25270 */
[----:B--2---:R-:W-:Y:S01]  /*4c10*/  VIADD R0, R0, 0x80 ;  /* 0x0000008000007836 */ /* 0x004fe20000000000 */
[----:B------:R-:W-:Y:S04]  /*4c20*/  ISETP.GE.AND P0, PT, R40, 0x1, PT ;  /* 0x000000012800780c */ /* 0x000fe80003f06270 */
[----:B------:R-:W1:Y:S01]  /*4c30*/  LDC.64 R8, c[0x0][0xb18] ;  /* 0x0002c600ff087b82 */ /* 0x000e620000000a00 */
[----:B------:R-:W-:Y:S01]  /*4c40*/  PRMT R0, RZ, 0x654, R0 ;  /* 0x00000654ff007816 */ /* 0x000fe20000000000 */
[----:B------:R-:W-:Y:S01]  /*4c50*/  @!PT LDS RZ, [RZ] ;  /* 0x00000000fffff984 */ /* 0x000fe20000000800 */
[----:B------:R-:W-:Y:S01]  /*4c60*/  @!PT LDS RZ, [RZ] ;  /* 0x00000000fffff984 */ /* 0x000fe20000000800 */
[----:B------:R-:W-:Y:S01]  /*4c70*/  @!PT LDS RZ, [RZ] ;  /* 0x00000000fffff984 */ /* 0x000fe20000000800 */
[----:B------:R-:W-:Y:S01]  /*4c80*/  @!PT LDS RZ, [RZ] ;  /* 0x00000000fffff984 */ /* 0x000fe20000000800 */
[----:B------:R2:W-:Y:S06]  /*4c90*/  MEMBAR.ALL.CTA ;  /* 0x0000000000007992 */ /* 0x0005ec0000008000 */
[----:B--2---:R-:W2:Y:S01]  /*4ca0*/  FENCE.VIEW.ASYNC.S ;  /* 0x00000000000073c6 */ /* 0x004ea20000000000 */
[----:B------:R-:W1:Y:S08]  /*4cb0*/  @!P1 LDC R12, c[0x0][0xb20] ;  /* 0x0002c800ff0c9b82 */ /* 0x000e700000000800 */
[----:B------:R-:W1:Y:S01]  /*4cc0*/  @!P1 LDC R7, c[0x0][0xb0c] ;  /* 0x0002c300ff079b82 */ /* 0x000e620000000800 */
[----:B--2---:R2:W-:Y:S01]  /*4cd0*/  SYNCS.ARRIVE.TRANS64.RED.A1T0 RZ, [R0+URZ], RZ ;  /* 0x000000ff00ff79a7 */ /* 0x0045e200081004ff */
[----:B---3--:R-:W-:Y:S04]  /*4ce0*/  LOP3.LUT P4, RZ, R18, 0x1, RZ, 0xc0, !PT ;  /* 0x0000000112ff7812 */ /* 0x008fe8000788c0ff */
[----:B------:R-:W-:Y:S09]  /*4cf0*/  P2R R103, PR, RZ, 0x10 ;  /* 0x00000010ff677803 */ /* 0x000ff20000000000 */
[----:B------:R-:W-:Y:S02]  /*4d00*/  @P4 MOV R44, R16 ;  /* 0x00000010002c4202 */ /* 0x000fe40000000f00 */
[----:B------:R-:W-:Y:S01]  /*4d10*/  @P4 LOP3.LUT R43, R17, 0xffff, RZ, 0xc0, !PT ;  /* 0x0000ffff112b4812 */ /* 0x000fe200078ec0ff */
[----:B--2-4-:R-:W-:Y:S06]  /*4d20*/  @!P0 BRA `(.L_x_82) ;  /* 0x0000000000a48947 */ /* 0x014fec0003800000 */
[----:B------:R-:W-:Y:S01]  /*4d30*/  IMAD.HI.U32 R0, R90, R39, RZ ;  /* 0x000000275a007227 */ /* 0x000fe200078e00ff */
[----:B------:R-:W-:Y:S02]  /*4d40*/  ISETP.NE.AND P0, PT, R38, 0x1, PT ;  /* 0x000000012600780c */ /* 0x000fe40003f05270 */
[----:B------:R-:W-:Y:S01]  /*4d50*/  ISETP.NE.AND P2, PT, R40, 0x1, PT ;  /* 0x000000012800780c */ /* 0x000fe20003f45270 */
[----:B------:R-:W-:Y:S01]  /*4d60*/  IMAD.HI.U32 R4, R91, R84, RZ ;  /* 0x000000545b047227 */ /* 0x000fe200078e00ff */
[----:B------:R-:W-:Y:S02]  /*4d70*/  SHF.R.U32.HI R0, RZ, R89, R0 ;  /* 0x00000059ff007219 */ /* 0x000fe40000011600 */
[----:B------:R-:W-:Y:S01]  /*4d80*/  ISETP.NE.AND P3, PT, R42, 0x1, PT ;  /* 0x000000012a00780c */ /* 0x000fe20003f65270 */
[----:B------:R-:W-:Y:S01]  /*4d90*/  IMAD.HI.U32 R6, R43, R39, RZ ;  /* 0x000000272b067227 */ /* 0x000fe200078e00ff */
[-C--:B------:R-:W-:Y:S02]  /*4da0*/  SHF.R.U32.HI R4, RZ, R85.reuse, R4 ;  /* 0x00000055ff047219 */ /* 0x080fe40000011604 */
[----:B------:R-:W-:Y:S01]  /*4db0*/  SEL R0, R90, R0, !P0 ;  /* 0x000000005a007207 */ /* 0x000fe20004000000 */
[----:B------:R-:W-:Y:S01]  /*4dc0*/  IMAD.HI.U32 R5, R44, R84, RZ ;  /* 0x000000542c057227 */ /* 0x000fe200078e00ff */
[----:B------:R-:W-:Y:S03]  /*4dd0*/  SEL R4, R91, R4, !P3 ;  /* 0x000000045b047207 */ /* 0x000fe60005800000 */
[-C--:B------:R-:W-:Y:S01]  /*4de0*/  IMAD.HI.U32 R3, R0, R36.reuse, RZ ;  /* 0x0000002400037227 */ /* 0x080fe200078e00ff */
[----:B------:R-:W-:Y:S03]  /*4df0*/  SHF.R.U32.HI R5, RZ, R85, R5 ;  /* 0x00000055ff057219 */ /* 0x000fe60000011605 */
[----:B------:R-:W-:Y:S01]  /*4e00*/  IMAD.HI.U32 R2, R4, R36, RZ ;  /* 0x0000002404027227 */ /* 0x000fe200078e00ff */
[----:B------:R-:W-:Y:S02]  /*4e10*/  @P2 SHF.R.U32.HI R0, RZ, R37, R3 ;  /* 0x00000025ff002219 */ /* 0x000fe40000011603 */
[----:B------:R-:W-:Y:S02]  /*4e20*/  SHF.R.U32.HI R3, RZ, R89, R6 ;  /* 0x00000059ff037219 */ /* 0x000fe40000011606 */
[----:B------:R-:W-:Y:S01]  /*4e30*/  @P2 SHF.R.U32.HI R4, RZ, R37, R2 ;  /* 0x00000025ff042219 */ /* 0x000fe20000011602 */
[----:B------:R-:W-:Y:S01]  /*4e40*/  IMAD R0, R40, R0, RZ ;  /* 0x0000000028007224 */ /* 0x000fe200078e02ff */
[----:B------:R-:W-:Y:S02]  /*4e50*/  SEL R3, R43, R3, !P0 ;  /* 0x000000032b037207 */ /* 0x000fe40004000000 */
[----:B------:R-:W-:Y:S01]  /*4e60*/  SEL R2, R44, R5, !P3 ;  /* 0x000000052c027207 */ /* 0x000fe20005800000 */
[----:B------:R-:W-:Y:S01]  /*4e70*/  IMAD R5, R40, R4, RZ ;  /* 0x0000000428057224 */ /* 0x000fe200078e02ff */
[C---:B------:R-:W-:Y:S01]  /*4e80*/  ISETP.GE.AND P0, PT, R3.reuse, R0, PT ;  /* 0x000000000300720c */ /* 0x040fe20003f06270 */
[C---:B------:R-:W-:Y:S03]  /*4e90*/  IMAD.HI.U32 R0, R3.reuse, R36, RZ ;  /* 0x0000002403007227 */ /* 0x040fe600078e00ff */
[C---:B------:R-:W-:Y:S02]  /*4ea0*/  ISETP.GE.OR P0, PT, R2.reuse, R5, P0 ;  /* 0x000000050200720c */ /* 0x040fe40000706670 */
[----:B------:R-:W-:Y:S04]  /*4eb0*/  SHF.R.U32.HI R0, RZ, R37, R0 ;  /* 0x00000025ff007219 */ /* 0x000fe80000011600 */
[C---:B------:R-:W-:Y:S05]  /*4ec0*/  SEL R6, R3.reuse, R0, !P2 ;  /* 0x0000000003067207 */ /* 0x040fea0005000000 */
        /* <DEDUP_REMOVED lines=14> */
[----:B------:R-:W-:Y:S07]  /*4fb0*/  IMAD R43, R3, R38, R43 ;  /* 0x00000026032b7224 */ /* 0x000fee00078e022b */
.L_x_82:
[----:B-1----:R-:W-:Y:S01]  /*4fc0*/  @!P1 ISETP.NE.AND P0, PT, R8, 0x1, PT ;  /* 0x000000010800980c */ /* 0x002fe20003f05270 */
[----:B------:R-:W-:Y:S01]  /*4fd0*/  @!P1 IMAD.HI.U32 R2, R43, R9, RZ ;  /* 0x000000092b029227 */ /* 0x000fe200078e00ff */
[----:B------:R-:W-:Y:S01]  /*4fe0*/  R2UR UR42, R15 ;  /* 0x000000000f2a72ca */ /* 0x000fe200000e0000 */
[----:B------:R-:W-:Y:S01]  /*4ff0*/  BSSY.RECONVERGENT B6, `(.L_x_83) ;  /* 0x0000031000067945 */ /* 0x000fe20003800200 */
[----:B------:R-:W-:Y:S01]  /*5000*/  R2UR UR41, R14 ;  /* 0x000000000e2972ca */ /* 0x000fe200000e0000 */
[C---:B------:R-:W-:Y:S01]  /*5010*/  @!P1 IMAD.HI.U32 R0, R44.reuse, R10, RZ ;  /* 0x0000000a2c009227 */ /* 0x040fe200078e00ff */
[----:B------:R-:W-:Y:S02]  /*5020*/  @!P1 SHF.R.U32.HI R2, RZ, R12, R2 ;  /* 0x0000000cff029219 */ /* 0x000fe40000011602 */
[----:B------:R-:W-:Y:S01]  /*5030*/  @!P1 ISETP.NE.AND P2, PT, R7, 0x1, PT ;  /* 0x000000010700980c */ /* 0x000fe20003f45270 */
[----:B------:R-:W-:Y:S01]  /*5040*/  VIADD R105, R105, 0x1 ;  /* 0x0000000169697836 */ /* 0x000fe20000000000 */
[----:B------:R-:W-:Y:S02]  /*5050*/  @!P1 SEL R2, R43, R2, !P0 ;  /* 0x000000022b029207 */ /* 0x000fe40004000000 */
[----:B------:R-:W-:Y:S02]  /*5060*/  @!P1 SHF.R.U32.HI R0, RZ, R11, R0 ;  /* 0x0000000bff009219 */ /* 0x000fe40000011600 */
[----:B------:R-:W-:Y:S01]  /*5070*/  LOP3.LUT P0, RZ, R93, 0x1b0, RZ, 0xc0, !PT ;  /* 0x000001b05dff7812 */ /* 0x000fe2000780c0ff */
[----:B------:R-:W-:Y:S01]  /*5080*/  USHF.L.U32 UR42, UR42, 0x7, URZ ;  /* 0x000000072a2a7899 */ /* 0x000fe200080006ff */
[----:B------:R-:W-:Y:S01]  /*5090*/  @!P1 SEL R3, R44, R0, !P2 ;  /* 0x000000002c039207 */ /* 0x000fe20005000000 */
[----:B------:R-:W-:Y:S01]  /*50a0*/  USHF.L.U32 UR41, UR41, 0x7, URZ ;  /* 0x0000000729297899 */ /* 0x000fe200080006ff */
[----:B------:R-:W-:Y:S03]  /*50b0*/  @P4 SHF.R.U32.HI R94, RZ, 0x10, R17 ;  /* 0x00000010ff5e4819 */ /* 0x000fe60000011611 */
[----:B------:R-:W-:Y:S02]  /*50c0*/  @!P1 IMAD.IADD R0, R2, 0x1, -R3 ;  /* 0x0000000102009824 */ /* 0x000fe400078e0a03 */
[----:B------:R-:W-:Y:S02]  /*50d0*/  @!P1 IMAD.IADD R2, R3, 0x1, -R2 ;  /* 0x0000000103029824 */ /* 0x000fe400078e0a02 */
[----:B------:R-:W-:Y:S02]  /*50e0*/  @!P1 IMAD R44, R0, R7, R44 ;  /* 0x00000007002c9224 */ /* 0x000fe400078e022c */
[----:B------:R-:W-:Y:S01]  /*50f0*/  @!P1 IMAD R43, R2, R8, R43 ;  /* 0x00000008022b9224 */ /* 0x000fe200078e022b */
[----:B------:R-:W-:Y:S06]  /*5100*/  @!P0 BRA `(.L_x_84) ;  /* 0x00000000007c8947 */ /* 0x000fec0003800000 */
[----:B------:R-:W1:Y:S01]  /*5110*/  LDCU.64 UR8, c[0x4][0x80] ;  /* 0x01001000ff0877ac */ /* 0x000e620008000a00 */
[----:B------:R-:W-:Y:S01]  /*5120*/  MOV R2, 0x0 ;  /* 0x0000000000027802 */ /* 0x000fe20000000f00 */
[----:B------:R-:W-:Y:S02]  /*5130*/  HFMA2 R12, -RZ, RZ, 0, 5.9604644775390625e-08 ;  /* 0x00000001ff0c7431 */ /* 0x000fe400000001ff */
[----:B------:R-:W-:Y:S01]  /*5140*/  IMAD.MOV.U32 R8, RZ, RZ, 0x70 ;  /* 0x00000070ff087424 */ /* 0x000fe200078e00ff */
[----:B------:R2:W3:Y:S01]  /*5150*/  LDC.64 R14, c[0x4][R2] ;  /* 0x01000000020e7b82 */ /* 0x0004e20000000a00 */
[----:B------:R-:W4:Y:S01]  /*5160*/  LDCU.64 UR6, c[0x4][0x88] ;  /* 0x01001100ff0677ac */ /* 0x000f220008000a00 */
[----:B------:R-:W-:Y:S01]  /*5170*/  IMAD.MOV.U32 R13, RZ, RZ, RZ ;  /* 0x000000ffff0d7224 */ /* 0x000fe200078e00ff */
[----:B------:R-:W2:Y:S01]  /*5180*/  LDCU.64 UR4, c[0x4][0x8] ;  /* 0x01000100ff0477ac */ /* 0x000ea20008000a00 */
[----:B-1----:R-:W-:Y:S01]  /*5190*/  MOV R5, UR9 ;  /* 0x0000000900057c02 */ /* 0x002fe20008000f00 */
[----:B------:R-:W-:Y:S01]  /*51a0*/  IMAD.U32 R4, RZ, RZ, UR8 ;  /* 0x00000008ff047e24 */ /* 0x000fe2000f8e00ff */
[----:B----4-:R-:W-:Y:S01]  /*51b0*/  MOV R7, UR7 ;  /* 0x0000000700077c02 */ /* 0x010fe20008000f00 */
[----:B------:R-:W-:Y:S01]  /*51c0*/  IMAD.U32 R6, RZ, RZ, UR6 ;  /* 0x00000006ff067e24 */ /* 0x000fe2000f8e00ff */
[----:B--2---:R-:W-:Y:S01]  /*51d0*/  MOV R11, UR5 ;  /* 0x00000005000b7c02 */ /* 0x004fe20008000f00 */
[----:B------:R-:W-:Y:S02]  /*51e0*/  IMAD.U32 R10, RZ, RZ, UR4 ;  /* 0x00000004ff0a7e24 */ /* 0x000fe4000f8e00ff */
[----:B------:R-:W-:Y:S07]  /*51f0*/  LEPC R20, `(.L_x_85) ;  /* 0x000000001014794e */ /* 0x000fee0000000000 */
[----:B---3-5:R-:W-:Y:S05]  /*5200*/  CALL.ABS.NOINC R14 ;  /* 0x000000000e007343 */ /* 0x028fea0003c00000 */
.L_x_85:
[----:B------:R-:W1:Y:S01]  /*5210*/  LDCU.64 UR8, c[0x4][0x80] ;  /* 0x01001000ff0877ac */ /* 0x000e620008000a00 */
[----:B------:R-:W2:Y:S01]  /*5220*/  LDC.64 R2, c[0x4][R2] ;  /* 0x0100000002027b82 */ /* 0x000ea20000000a00 */
[----:B------:R-:W-:Y:S02]  /*5230*/  HFMA2 R12, -RZ, RZ, 0, 5.9604644775390625e-08 ;  /* 0x00000001ff0c7431 */ /* 0x000fe400000001ff */
[----:B------:R-:W-:Y:S02]  /*5240*/  IMAD.MOV.U32 R8, RZ, RZ, 0x70 ;  /* 0x00000070ff087424 */ /* 0x000fe400078e00ff */
[----:B------:R-:W-:Y:S01]  /*5250*/  IMAD.MOV.U32 R13, RZ, RZ, RZ ;  /* 0x000000ffff0d7224 */ /* 0x000fe200078e00ff */
[----:B------:R-:W3:Y:S01]  /*5260*/  LDCU.64 UR6, c[0x4][0x88] ;  /* 0x01001100ff0677ac */ /* 0x000ee20008000a00 */
[----:B------:R-:W4:Y:S01]  /*5270*/  LDCU.64 UR4, c[0x4][0x8] ;  /* 0x01000100ff0477ac */ /* 0x000f220008000a00 */
[----:B-1----:R-:W-:Y:S02]  /*5280*/  MOV R4, UR8 ;  /* 0x0000000800047c02 */ /* 0x002fe40008000f00 */
[----:B------:R-:W-:Y:S02]  /*5290*/  MOV R5, UR9 ;  /* 0x0000000900057c02 */ /* 0x000fe40008000f00 */
[----:B---3--:R-:W-:Y:S01]  /*52a0*/  MOV R7, UR7 ;  /* 0x0000000700077c02 */ /* 0x008fe20008000f00 */
[----:B------:R-:W-:Y:S01]  /*52b0*/  IMAD.U32 R6, RZ, RZ, UR6 ;  /* 0x00000006ff067e24 */ /* 0x000fe2000f8e00ff */
[----:B----4-:R-:W-:Y:S01]  /*52c0*/  MOV R11, UR5 ;  /* 0x00000005000b7c02 */ /* 0x010fe20008000f00 */
[----:B------:R-:W-:Y:S02]  /*52d0*/  IMAD.U32 R10, RZ, RZ, UR4 ;  /* 0x00000004ff0a7e24 */ /* 0x000fe4000f8e00ff */
[----:B------:R-:W-:Y:S07]  /*52e0*/  LEPC R20, `(.L_x_84) ;  /* 0x000000001014794e */ /* 0x000fee0000000000 */
[----:B--2---:R-:W-:Y:S05]  /*52f0*/  CALL.ABS.NOINC R2 ;  /* 0x0000000002007343 */ /* 0x004fea0003c00000 */
.L_x_84:
[----:B------:R-:W-:Y:S05]  /*5300*/  BSYNC.RECONVERGENT B6 ;  /* 0x0000000000067941 */ /* 0x000fea0003800200 */
.L_x_83:
[----:B------:R-:W-:Y:S01]  /*5310*/  ISETP.NE.U32.AND P4, PT, R82, RZ, PT ;  /* 0x000000ff5200720c */ /* 0x000fe20003f85070 */
[----:B------:R-:W-:Y:S01]  /*5320*/  UISETP.NE.AND UP2, UPT, UR50, URZ, UPT ;  /* 0x000000ff3200728c */ /* 0x000fe2000bf45270 */
[----:B------:R-:W-:Y:S01]  /*5330*/  ISETP.NE.U32.AND P2, PT, RZ, UR38, PT ;  /* 0x00000026ff007c0c */ /* 0x000fe2000bf45070 */
[----:B------:R-:W-:Y:S01]  /*5340*/  UISETP.NE.U32.AND UP1, UPT, UR44, URZ, UPT ;  /* 0x000000ff2c00728c */ /* 0x000fe2000bf25070 */
[----:B------:R-:W-:Y:S01]  /*5350*/  ISETP.NE.AND.EX P4, PT, R83, RZ, PT, P4 ;  /* 0x000000ff5300720c */ /* 0x000fe20003f85340 */
[----:B------:R-:W-:Y:S01]  /*5360*/  UPLOP3.LUT UP0, UPT, UPT, UPT, UPT, 0x40, 0x4 ;  /* 0x000000000004789c */ /* 0x000fe20003f0e870 */
[----:B------:R-:W-:Y:S01]  /*5370*/  ISETP.NE.AND.EX P2, PT, RZ, UR39, PT, P2 ;  /* 0x00000027ff007c0c */ /* 0x000fe2000bf45320 */
[----:B------:R-:W-:Y:S01]  /*5380*/  UISETP.NE.AND.EX UP1, UPT, UR45, URZ, UPT, UP1 ;  /* 0x000000ff2d00728c */ /* 0x000fe2000bf25310 */
[----:B------:R-:W-:Y:S04]  /*5390*/  PLOP3.LUT P1, PT, PT, PT, UP2, 0x80, 0x8 ;  /* 0x000000000008781c */ /* 0x000fe80003f2f028 */
[----:B------:R-:W-:Y:S06]  /*53a0*/  @UP2 UPLOP3.LUT UP0, UPT, UPT, UPT, UP1, 0x80, 0x8 ;  /* 0x000000000008289c */ /* 0x000fec0003f0f010 */
[----:B------:R-:W-:Y:S01]  /*53b0*/  PLOP3.LUT P0, PT, PT, PT, UP0, 0x80, 0x8 ;  /* 0x000000000008781c */ /* 0x000fe20003f0f008 */
[----:B------:R-:W-:Y:S01]  /*53c0*/  @!UPT UIADD3 URZ, UPT, UPT, URZ, URZ, URZ ;  /* 0x000000fffffff290 */ /* 0x000fe2000fffe0ff */
[----:B------:R-:W-:Y:S11]  /*53d0*/  BRA.U !UP1, `(.L_x_86) ;  /* 0x0000000109387547 */ /* 0x000ff6000b800000 */
[----:B------:R-:W-:Y:S01]  /*53e0*/  UISETP.NE.U32.AND UP0, UPT, UR38, URZ, UPT ;  /* 0x000000ff2600728c */ /* 0x000fe2000bf05070 */
[----:B------:R-:W-:Y:S02]  /*53f0*/  HFMA2 R0, -RZ, RZ, 0, 5.9604644775390625e-08 ;  /* 0x00000001ff007431 */ /* 0x000fe400000001ff */
[----:B------:R-:W-:Y:S01]  /*5400*/  IMAD.MOV.U32 R88, RZ, RZ, 0x1 ;  /* 0x00000001ff587424 */ /* 0x000fe200078e00ff */
[----:B------:R-:W-:Y:S06]  /*5410*/  UISETP.NE.AND.EX UP0, UPT, UR39, URZ, UPT, UP0 ;  /* 0x000000ff2700728c */ /* 0x000fec000bf05300 */
[----:B------:R-:W-:Y:S05]  /*5420*/  PLOP3.LUT P3, PT, PT, PT, UP0, 0x80, 0x8 ;  /* 0x000000000008781c */ /* 0x000fea0003f6f008 */
[----:B------:R-:W1:Y:S01]  /*5430*/  @UP0 LDCU.64 UR6, c[0x0][0x888] ;  /* 0x00011100ff0607ac */ /* 0x000e620008000a00 */
[----:B------:R-:W-:Y:S07]  /*5440*/  @UP0 UIMAD UR4, UR36, UR44, URZ ;  /* 0x0000002c240402a4 */ /* 0x000fee000f8e02ff */
[----:B------:R-:W-:Y:S01]  /*5450*/  @!P3 PRMT R88, R0, 0x7610, R88 ;  /* 0x000076100058b816 */ /* 0x000fe20000000058 */
[----:B-1----:R-:W-:Y:S03]  /*5460*/  @UP0 UIMAD.WIDE UR6, UR4, 0x4, UR6 ;  /* 0x00000004040608a5 */ /* 0x002fe6000f8e0206 */
[----:B------:R-:W1:Y:S03]  /*5470*/  @!UP0 LDCU UR4, c[0x0][0x880] ;  /* 0x00011000ff0487ac */ /* 0x000e660008000800 */
[----:B------:R-:W-:Y:S01]  /*5480*/  IMAD.U32 R2, RZ, RZ, UR6 ;  /* 0x00000006ff027e24 */ /* 0x000fe2000f8e00ff */
[----:B------:R-:W-:Y:S05]  /*5490*/  MOV R3, UR7 ;  /* 0x0000000700037c02 */ /* 0x000fea0008000f00 */
[----:B-----5:R2:W5:Y:S02]  /*54a0*/  @P3 LDG.E R49, desc[UR46][R2.64] ;  /* 0x0000002e02313981 */ /* 0x020564000c1e1900 */
[----:B-12---:R-:W-:Y:S02]  /*54b0*/  @!P3 IMAD.U32 R49, RZ, RZ, UR4 ;  /* 0x00000004ff31be24 */ /* 0x006fe4000f8e00ff */
.L_x_86:
[----:B------:R-:W-:Y:S05]  /*54c0*/  @!P4 BRA `(.L_x_87) ;  /* 0x000000000020c947 */ /* 0x000fea0003800000 */
[----:B------:R-:W-:Y:S04]  /*54d0*/  ISETP.NE.U32.AND P3, PT, R80, RZ, PT ;  /* 0x000000ff5000720c */ /* 0x000fe80003f65070 */
[----:B------:R-:W-:Y:S11]  /*54e0*/  ISETP.NE.AND.EX P3, PT, R81, RZ, PT, P3 ;  /* 0x000000ff5100720c */ /* 0x000ff60003f65330 */
[----:B------:R-:W-:Y:S02]  /*54f0*/  @!UPT UIADD3 URZ, UPT, UPT, URZ, URZ, URZ ;  /* 0x000000fffffff290 */ /* 0x000fe4000fffe0ff */
[----:B------:R-:W1:Y:S01]  /*5500*/  @P3 LDC.64 R2, c[0x0][0x8a8] ;  /* 0x00022a00ff023b82 */ /* 0x000e620000000a00 */
[----:B------:R-:W-:Y:S04]  /*5510*/  @P3 IMAD R0, R82, UR36, RZ ;  /* 0x0000002452003c24 */ /* 0x000fe8000f8e02ff */
[----:B-1----:R-:W-:Y:S05]  /*5520*/  @P3 IMAD.WIDE R2, R0, 0x4, R2 ;  /* 0x0000000400023825 */ /* 0x002fea00078e0202 */
[----:B-----5:R1:W5:Y:S02]  /*5530*/  @P3 LDG.E R47, desc[UR46][R2.64] ;  /* 0x0000002e022f3981 */ /* 0x020364000c1e1900 */
[----:B-1----:R-:W2:Y:S02]  /*5540*/  @!P3 LDC R47, c[0x0][0x8a0] ;  /* 0x00022800ff2fbb82 */ /* 0x002ea40000000800 */
.L_x_87:
[----:B-----5:R-:W-:Y:S01]  /*5550*/  FSETP.NEU.AND P3, PT, R49, RZ, PT ;  /* 0x000000ff3100720b */ /* 0x020fe20003f6d000 */
[----:B------:R-:W-:Y:S01]  /*5560*/  BSSY B1, `(.L_x_88) ;  /* 0x0000039000017945 */ /* 0x000fe20003800000 */
[----:B------:R-:W-:Y:S01]  /*5570*/  SEL R3, RZ, 0xffffffff, P2 ;  /* 0xffffffffff037807 */ /* 0x000fe20001000000 */
[----:B------:R-:W-:Y:S01]  /*5580*/  IMAD.MOV.U32 R66, RZ, RZ, 0x1 ;  /* 0x00000001ff427424 */ /* 0x000fe200078e00ff */
[----:B------:R-:W-:Y:S01]  /*5590*/  @P1 LOP3.LUT P2, RZ, R88, 0xff, RZ, 0xc0, !PT ;  /* 0x000000ff58ff1812 */ /* 0x000fe2000784c0ff */
[----:B------:R-:W-:Y:S01]  /*55a0*/  IMAD R48, R45, 0x80, R46 ;  /* 0x000000802d307824 */ /* 0x000fe200078e022e */
[----:B------:R-:W-:Y:S01]  /*55b0*/  @P1 SEL R0, RZ, 0xffffffff, P3 ;  /* 0xffffffffff001807 */ /* 0x000fe20001800000 */
[----:B------:R-:W-:Y:S01]  /*55c0*/  IMAD R106, R101, -0x10, R99 ;  /* 0xfffffff0656a7824 */ /* 0x000fe200078e0263 */
[----:B------:R-:W-:Y:S01]  /*55d0*/  LOP3.LUT R97, R97, 0x1, RZ, 0x3c, !PT ;  /* 0x0000000161617812 */ /* 0x000fe200078e3cff */
[----:B------:R-:W-:Y:S01]  /*55e0*/  IMAD.MOV.U32 R65, RZ, RZ, RZ ;  /* 0x000000ffff417224 */ /* 0x000fe200078e00ff */
[----:B------:R-:W-:Y:S02]  /*55f0*/  @P0 SEL R0, R3, R0, !P2 ;  /* 0x0000000003000207 */ /* 0x000fe40005000000 */
[----:B------:R-:W-:Y:S02]  /*5600*/  CS2R R78, SRZ ;  /* 0x00000000004e7805 */ /* 0x000fe4000001ff00 */
[----:B------:R-:W-:Y:S02]  /*5610*/  LEA R64, R45, UR48, 0x3 ;  /* 0x000000302d407c11 */ /* 0x000fe4000f8e18ff */
[----:B------:R-:W-:Y:S02]  /*5620*/  CS2R R76, SRZ ;  /* 0x00000000004c7805 */ /* 0x000fe4000001ff00 */
[----:B------:R-:W-:Y:S02]  /*5630*/  @P1 LOP3.LUT R0, R0, 0x1, RZ, 0xc0, !PT ;  /* 0x0000000100001812 */ /* 0x000fe400078ec0ff */
[----:B------:R-:W-:Y:S02]  /*5640*/  CS2R R70, SRZ ;  /* 0x0000000000467805 */ /* 0x000fe4000001ff00 */
[----:B------:R-:W-:Y:S02]  /*5650*/  PLOP3.LUT P2, PT, PT, PT, UP1, 0x80, 0x8 ;  /* 0x000000000008781c */ /* 0x000fe40003f4f018 */
[----:B------:R-:W-:Y:S02]  /*5660*/  CS2R R68, SRZ ;  /* 0x0000000000447805 */ /* 0x000fe4000001ff00 */
[----:B------:R-:W-:Y:S02]  /*5670*/  ISETP.NE.U32.OR P5, PT, R0, 0x1, !P1 ;  /* 0x000000010000780c */ /* 0x000fe40004fa5470 */
[----:B------:R-:W-:Y:S02]  /*5680*/  CS2R R62, SRZ ;  /* 0x00000000003e7805 */ /* 0x000fe4000001ff00 */
[----:B------:R-:W-:Y:S02]  /*5690*/  LOP3.LUT P4, R104, R88, 0xff, RZ, 0xc0, !PT ;  /* 0x000000ff58687812 */ /* 0x000fe4000788c0ff */
[----:B------:R-:W-:Y:S02]  /*56a0*/  CS2R R60, SRZ ;  /* 0x00000000003c7805 */ /* 0x000fe4000001ff00 */
[----:B------:R-:W-:Y:S02]  /*56b0*/  SEL R2, RZ, 0xffffffff, P3 ;  /* 0xffffffffff027807 */ /* 0x000fe40001800000 */
[----:B------:R-:W-:Y:S02]  /*56c0*/  CS2R R58, SRZ ;  /* 0x00000000003a7805 */ /* 0x000fe4000001ff00 */
[----:B------:R-:W-:Y:S02]  /*56d0*/  P2R R107, PR, RZ, 0x20 ;  /* 0x00000020ff6b7803 */ /* 0x000fe40000000000 */
[----:B------:R-:W-:Y:S02]  /*56e0*/  CS2R R56, SRZ ;  /* 0x0000000000387805 */ /* 0x000fe4000001ff00 */
[----:B------:R-:W-:Y:S02]  /*56f0*/  @P2 SEL R2, R3, R2, !P4 ;  /* 0x0000000203022207 */ /* 0x000fe40006000000 */
[----:B------:R-:W-:Y:S02]  /*5700*/  @P5 SHF.L.U32 R0, R97, 0x1f, RZ ;  /* 0x0000001f61005819 */ /* 0x000fe400000006ff */
[----:B------:R-:W-:Y:S02]  /*5710*/  LOP3.LUT R2, R2, 0x1, RZ, 0xc0, !PT ;  /* 0x0000000102027812 */ /* 0x000fe400078ec0ff */
[----:B------:R1:W3:Y:S02]  /*5720*/  @P5 SYNCS.PHASECHK.TRANS64.TRYWAIT P1, [UR48+0x20], R0 ;  /* 0x00002000ff0055a7 */ /* 0x0002e40008021130 */
[----:B------:R-:W-:Y:S04]  /*5730*/  ISETP.NE.U32.AND P2, PT, R2, 0x1, PT ;  /* 0x000000010200780c */ /* 0x000fe80003f45070 */
[----:B------:R-:W-:Y:S02]  /*5740*/  P2R R67, PR, RZ, 0x4 ;  /* 0x00000004ff437803 */ /* 0x000fe40000000000 */
[----:B-1----:R-:W-:Y:S04]  /*5750*/  SHF.L.U32 R0, R96, 0x1f, RZ ;  /* 0x0000001f60007819 */ /* 0x002fe800000006ff */
[----:B------:R1:W4:Y:S01]  /*5760*/  SYNCS.PHASECHK.TRANS64.TRYWAIT P0, [R64+URZ+0x90], R0 ;  /* 0x00009000400075a7 */ /* 0x00032200080011ff */
[----:B---3--:R-:W-:Y:S01]  /*5770*/  @P5 SEL R66, RZ, 0x1, !P1 ;  /* 0x00000001ff425807 */ /* 0x008fe20004800000 */
[----:B-1----:R-:W-:Y:S06]  /*5780*/  @!P5 BRA `(.L_x_89) ;  /* 0x000000000058d947 */ /* 0x002fec0003800000 */
[----:B------:R-:W-:Y:S01]  /*5790*/  IMAD.MOV.U32 R79, RZ, RZ, RZ ;  /* 0x000000ffff4f7224 */ /* 0x000fe200078e00ff */
[----:B------:R-:W-:Y:S01]  /*57a0*/  ISETP.NE.AND P1, PT, R66, RZ, PT ;  /* 0x000000ff4200720c */ /* 0x000fe20003f25270 */
[----:B------:R-:W-:Y:S01]  /*57b0*/  BSSY B0, `(.L_x_90) ;  /* 0x000000c000007945 */ /* 0x000fe20003800000 */
[----:B------:R-:W-:Y:S02]  /*57c0*/  CS2R R58, SRZ ;  /* 0x00000000003a7805 */ /* 0x000fe4000001ff00 */
[----:B------:R-:W-:Y:S02]  /*57d0*/  CS2R R56, SRZ ;  /* 0x0000000000387805 */ /* 0x000fe4000001ff00 */
[----:B------:R-:W-:Y:S02]  /*57e0*/  CS2R R62, SRZ ;  /* 0x00000000003e7805 */ /* 0x000fe4000001ff00 */
[----:B------:R-:W-:Y:S02]  /*57f0*/  CS2R R60, SRZ ;  /* 0x00000000003c7805 */ /* 0x000fe4000001ff00 */
[----:B------:R-:W-:Y:S02]  /*5800*/  CS2R R70, SRZ ;  /* 0x0000000000467805 */ /* 0x000fe4000001ff00 */
[----:B------:R-:W-:Y:S02]  /*5810*/  CS2R R68, SRZ ;  /* 0x0000000000447805 */ /* 0x000fe4000001ff00 */
[----:B------:R-:W-:Y:S01]  /*5820*/  CS2R R76, SRZ ;  /* 0x00000000004c7805 */ /* 0x000fe2000001ff00 */
[----:B------:R-:W-:Y:S06]  /*5830*/  @P1 BRA `(.L_x_91) ;  /* 0x00000000000c1947 */ /* 0x000fec0003800000 */
[----:B------:R-:W-:Y:S04]  /*5840*/  SHF.L.U32 R3, R97, 0x1f, RZ ;  /* 0x0000001f61037819 */ /* 0x000fe800000006ff */
[----:B------:R-:W1:Y:S02]  /*5850*/  SYNCS.PHASECHK.TRANS64.TRYWAIT P1, [UR48+0x20], R3 ;  /* 0x00002003ff0075a7 */ /* 0x000e640008021130 */
[----:B-1----:R-:W-:Y:S05]  /*5860*/  @!P1 BRA `(.L_x_92) ;  /* 0x0000003c00349947 */ /* 0x002fea0003800000 */
.L_x_91:
[----:B------:R-:W-:Y:S05]  /*5870*/  BSYNC B0 ;  /* 0x0000000000007941 */ /* 0x000fea0003800000 */
.L_x_90:
[----:B------:R-:W-:Y:S01]  /*5880*/  ISETP.NE.AND P1, PT, R67, RZ, PT ;  /* 0x000000ff4300720c */ /* 0x000fe20003f25270 */
[----:B------:R-:W-:Y:S11]  /*5890*/  HFMA2 R65, -RZ, RZ, 0, 5.9604644775390625e-08 ;  /* 0x00000001ff417431 */ /* 0x000ff600000001ff */
[----:B------:R-:W-:Y:S01]  /*58a0*/  @!UPT UIADD3 URZ, UPT, UPT, URZ, URZ, URZ ;  /* 0x000000fffffff290 */ /* 0x000fe2000fffe0ff */
[----:B------:R3:W1:Y:S04]  /*58b0*/  @P1 LDS.128 R56, [R100] ;  /* 0x0000000064381984 */ /* 0x0006680000000c00 */
[----:B------:R3:W1:Y:S04]  /*58c0*/  @P1 LDS.128 R60, [R99+0x10] ;  /* 0x00001000633c1984 */ /* 0x0006680000000c00 */
[----:B------:R3:W1:Y:S04]  /*58d0*/  @P1 LDS.128 R68, [R98+0x20] ;  /* 0x0000200062441984 */ /* 0x0006680000000c00 */
[----:B------:R3:W1:Y:S02]  /*58e0*/  @P1 LDS.128 R76, [R106+0x30] ;  /* 0x000030006a4c1984 */ /* 0x0006640000000c00 */
.L_x_89:
[----:B------:R-:W-:Y:S05]  /*58f0*/  BSYNC B1 ;  /* 0x0000000000017941 */ /* 0x000fea0003800000 */
.L_x_88:
[----:B-1----:R-:W-:Y:S04]  /*5900*/  SHF.R.U32.HI R2, RZ, 0x15, R48 ;  /* 0x00000015ff027819 */ /* 0x002fe80000011630 */
[----:B------:R-:W-:Y:S01]  /*5910*/  LOP3.LUT P1, RZ, R2, 0x3, R92, 0x48, !PT ;  /* 0x0000000302ff7812 */ /* 0x000fe2000782485c */
[----:B------:R-:W-:Y:S01]  /*5920*/  @!UPT UIADD3 URZ, UPT, UPT, URZ, URZ, URZ ;  /* 0x000000fffffff290 */ /* 0x000fe2000fffe0ff */
[----:B----4-:R-:W-:Y:S11]  /*5930*/  @P0 BRA `(.L_x_93) ;  /* 0x0000000000080947 */ /* 0x010ff60003800000 */
[----:B------:R-:W1:Y:S02]  /*5940*/  SYNCS.PHASECHK.TRANS64.TRYWAIT P0, [R64+URZ+0x90], R0 ;  /* 0x00009000400075a7 */ /* 0x000e6400080011ff */
[----:B-1----:R-:W-:Y:S05]  /*5950*/  @!P0 BRA `(.L_x_94) ;  /* 0x0000003c00108947 */ /* 0x002fea0003800000 */
.L_x_93:
[----:B------:R-:W-:Y:S05]  /*5960*/  @!P1 BRA `(.L_x_95) ;  /* 0x0000000000409947 */ /* 0x000fea0003800000 */
[----:B------:R-:W4:Y:S01]  /*5970*/  LDCU.64 UR8, c[0x4][0x70] ;  /* 0x01000e00ff0877ac */ /* 0x000f220008000a00 */
[----:B------:R-:W-:Y:S01]  /*5980*/  MOV R3, 0x0 ;  /* 0x0000000000037802 */ /* 0x000fe20000000f00 */
[----:B------:R-:W-:Y:S02]  /*5990*/  HFMA2 R12, -RZ, RZ, 0, 5.9604644775390625e-08 ;  /* 0x00000001ff0c7431 */ /* 0x000fe400000001ff */
[----:B------:R-:W-:Y:S02]  /*59a0*/  IMAD.MOV.U32 R8, RZ, RZ, 0x192 ;  /* 0x00000192ff087424 */ /* 0x000fe400078e00ff */
[----:B------:R-:W-:Y:S01]  /*59b0*/  IMAD.MOV.U32 R13, RZ, RZ, RZ ;  /* 0x000000ffff0d7224 */ /* 0x000fe200078e00ff */
[----:B------:R-:W5:Y:S01]  /*59c0*/  LDCU.64 UR6, c[0x4][0x78] ;  /* 0x01000f00ff0677ac */ /* 0x000f620008000a00 */
[----:B------:R-:W1:Y:S01]  /*59d0*/  LDC.64 R2, c[0x4][R3] ;  /* 0x0100000003027b82 */ /* 0x000e620000000a00 */
[----:B------:R-:W2:Y:S01]  /*59e0*/  LDCU.64 UR4, c[0x4][0x10] ;  /* 0x01000200ff0477ac */ /* 0x000ea20008000a00 */
[----:B----4-:R-:W-:Y:S01]  /*59f0*/  MOV R5, UR9 ;  /* 0x0000000900057c02 */ /* 0x010fe20008000f00 */
[----:B------:R-:W-:Y:S01]  /*5a00*/  IMAD.U32 R4, RZ, RZ, UR8 ;  /* 0x00000008ff047e24 */ /* 0x000fe2000f8e00ff */
[----:B-----5:R-:W-:Y:S01]  /*5a10*/  MOV R7, UR7 ;  /* 0x0000000700077c02 */ /* 0x020fe20008000f00 */
[----:B------:R-:W-:Y:S01]  /*5a20*/  IMAD.U32 R6, RZ, RZ, UR6 ;  /* 0x00000006ff067e24 */ /* 0x000fe2000f8e00ff */
[----:B--2---:R-:W-:Y:S01]  /*5a30*/  MOV R11, UR5 ;  /* 0x00000005000b7c02 */ /* 0x004fe20008000f00 */
[----:B------:R-:W-:Y:S02]  /*5a40*/  IMAD.U32 R10, RZ, RZ, UR4 ;  /* 0x00000004ff0a7e24 */ /* 0x000fe4000f8e00ff */
[----:B------:R-:W-:Y:S07]  /*5a50*/  LEPC R20, `(.L_x_95) ;  /* 0x000000001014794e */ /* 0x000fee0000000000 */
[----:B-1-3--:R-:W-:Y:S05]  /*5a60*/  CALL.ABS.NOINC R2 ;  /* 0x0000000002007343 */ /* 0x00afea0003c00000 */
.L_x_95:
[----:B------:R-:W-:Y:S05]  /*5a70*/  WARPSYNC.ALL ;  /* 0x0000000000007948 */ /* 0x000fea0003800000 */
[----:B------:R-:W-:Y:S01]  /*5a80*/  R2UR UR4, R48 ;  /* 0x00000000300472ca */ /* 0x000fe200000e0000 */
[--C-:B------:R-:W-:Y:S01]  /*5a90*/  HADD2.F32 R50, -RZ, R56.reuse.H0_H0 ;  /* 0x20000038ff327230 */ /* 0x100fe20000004100 */
[----:B------:R-:W-:Y:S01]  /*5aa0*/  ISETP.NE.AND P0, PT, R102, RZ, PT ;  /* 0x000000ff6600720c */ /* 0x000fe20003f05270 */
[----:B------:R-:W-:Y:S01]  /*5ab0*/  HADD2.F32 R51, -RZ, R56.H1_H1 ;  /* 0x30000038ff337230 */ /* 0x000fe20000004100 */
[----:B------:R-:W-:Y:S01]  /*5ac0*/  BSSY.RECONVERGENT B0, `(.L_x_96) ;  /* 0x0000086000007945 */ /* 0x000fe20003800200 */
[--C-:B------:R-:W-:Y:S08]  /*5ad0*/  HADD2.F32 R52, -RZ, R57.reuse.H0_H0 ;  /* 0x20000039ff347230 */ /* 0x100ff00000004100 */
[----:B------:R-:W1:Y:S02]  /*5ae0*/  LDTM.x32 R4, tmem[UR4] ;  /* 0x00000004000479ee */ /* 0x000e6400082c0000 */
[C---:B-12---:R-:W-:Y:S01]  /*5af0*/  FMUL R0, R47.reuse, R4 ;  /* 0x000000042f007220 */ /* 0x046fe20000400000 */
[C---:B------:R-:W-:Y:S01]  /*5b00*/  FMUL R2, R47.reuse, R5 ;  /* 0x000000052f027220 */ /* 0x040fe20000400000 */
[C---:B------:R-:W-:Y:S01]  /*5b10*/  FMUL R4, R47.reuse, R8 ;  /* 0x000000082f047220 */ /* 0x040fe20000400000 */
[----:B------:R-:W-:Y:S01]  /*5b20*/  FMUL R3, R47, R6 ;  /* 0x000000062f037220 */ /* 0x000fe20000400000 */
[C---:B------:R-:W-:Y:S01]  /*5b30*/  FFMA R0, R49.reuse, R50, R0 ;  /* 0x0000003231007223 */ /* 0x040fe20000000000 */
[----:B------:R-:W-:Y:S01]  /*5b40*/  FFMA R2, R49, R51, R2 ;  /* 0x0000003331027223 */ /* 0x000fe20000000002 */
[C---:B------:R-:W-:Y:S01]  /*5b50*/  FMUL R5, R47.reuse, R9 ;  /* 0x000000092f057220 */ /* 0x040fe20000400000 */
        /* <DEDUP_REMOVED lines=16> */
[----:B------:R-:W-:Y:S02]  /*5c60*/  HADD2.F32 R32, -RZ, R57.H1_H1 ;  /* 0x30000039ff207230 */ /* 0x000fe40000004100 */
[C---:B------:R-:W-:Y:S01]  /*5c70*/  FMUL R26, R47.reuse, R30 ;  /* 0x0000001e2f1a7220 */ /* 0x040fe20000400000 */
[----:B------:R-:W-:Y:S01]  /*5c80*/  FMUL R29, R47, R33 ;  /* 0x000000212f1d7220 */ /* 0x000fe20000400000 */
[--C-:B------:R-:W-:Y:S02]  /*5c90*/  HADD2.F32 R33, -RZ, R58.reuse.H0_H0 ;  /* 0x2000003aff217230 */ /* 0x100fe40000004100 */
[----:B------:R-:W-:Y:S01]  /*5ca0*/  FFMA R3, R49, R52, R3 ;  /* 0x0000003431037223 */ /* 0x000fe20000000003 */
[C---:B------:R-:W-:Y:S01]  /*5cb0*/  FMUL R7, R47.reuse, R7 ;  /* 0x000000072f077220 */ /* 0x040fe20000400000 */
[----:B------:R-:W-:Y:S01]  /*5cc0*/  FMUL R30, R47, R34 ;  /* 0x000000222f1e7220 */ /* 0x000fe20000400000 */
[----:B------:R-:W-:Y:S01]  /*5cd0*/  HADD2.F32 R34, -RZ, R58.H1_H1 ;  /* 0x3000003aff227230 */ /* 0x000fe20000004100 */
[----:B------:R-:W-:Y:S01]  /*5ce0*/  F2FP.F16.F32.PACK_AB R52, R2, R0 ;  /* 0x000000000234723e */ /* 0x000fe200000000ff */
[--C-:B------:R-:W-:Y:S02]  /*5cf0*/  HADD2.F32 R0, -RZ, R59.reuse.H0_H0 ;  /* 0x2000003bff007230 */ /* 0x100fe40000004100 */
[C---:B------:R-:W-:Y:S01]  /*5d00*/  FFMA R7, R49.reuse, R32, R7 ;  /* 0x0000002031077223 */ /* 0x040fe20000000007 */
[----:B------:R-:W-:Y:S02]  /*5d10*/  HADD2.F32 R2, -RZ, R59.H1_H1 ;  /* 0x3000003bff027230 */ /* 0x000fe40000004100 */
[C---:B------:R-:W-:Y:S01]  /*5d20*/  FFMA R4, R49.reuse, R33, R4 ;  /* 0x0000002131047223 */ /* 0x040fe20000000004 */
[C---:B------:R-:W-:Y:S01]  /*5d30*/  FFMA R5, R49.reuse, R34, R5 ;  /* 0x0000002231057223 */ /* 0x040fe20000000005 */
[----:B------:R-:W-:Y:S01]  /*5d40*/  FFMA R6, R49, R0, R6 ;  /* 0x0000000031067223 */ /* 0x000fe20000000006 */
[--C-:B------:R-:W-:Y:S02]  /*5d50*/  HADD2.F32 R0, -RZ, R60.reuse.H0_H0 ;  /* 0x2000003cff007230 */ /* 0x100fe40000004100 */
[----:B------:R-:W-:Y:S01]  /*5d60*/  FMUL R11, R47, R11 ;  /* 0x0000000b2f0b7220 */ /* 0x000fe20000400000 */
[----:B------:R-:W-:Y:S01]  /*5d70*/  F2FP.F16.F32.PACK_AB R53, R7, R3 ;  /* 0x000000030735723e */ /* 0x000fe200000000ff */
[--C-:B------:R-:W-:Y:S02]  /*5d80*/  HADD2.F32 R3, -RZ, R61.reuse.H0_H0 ;  /* 0x2000003dff037230 */ /* 0x100fe40000004100 */
[----:B------:R-:W-:Y:S01]  /*5d90*/  FMUL R15, R47, R15 ;  /* 0x0000000f2f0f7220 */ /* 0x000fe20000400000 */
[C---:B------:R-:W-:Y:S01]  /*5da0*/  FFMA R11, R49.reuse, R2, R11 ;  /* 0x00000002310b7223 */ /* 0x040fe2000000000b */
[----:B------:R-:W-:Y:S02]  /*5db0*/  HADD2.F32 R2, -RZ, R60.H1_H1 ;  /* 0x3000003cff027230 */ /* 0x000fe40000004100 */
[----:B------:R-:W-:Y:S01]  /*5dc0*/  FFMA R8, R49, R0, R8 ;  /* 0x0000000031087223 */ /* 0x000fe20000000008 */
[----:B------:R-:W-:Y:S02]  /*5dd0*/  HADD2.F32 R0, -RZ, R61.H1_H1 ;  /* 0x3000003dff007230 */ /* 0x000fe40000004100 */
[C---:B------:R-:W-:Y:S01]  /*5de0*/  FMUL R19, R47.reuse, R19 ;  /* 0x000000132f137220 */ /* 0x040fe20000400000 */
[----:B------:R-:W-:Y:S01]  /*5df0*/  FMUL R23, R47, R23 ;  /* 0x000000172f177220 */ /* 0x000fe20000400000 */
[C---:B------:R-:W-:Y:S01]  /*5e00*/  FFMA R9, R49.reuse, R2, R9 ;  /* 0x0000000231097223 */ /* 0x040fe20000000009 */
[C---:B------:R-:W-:Y:S01]  /*5e10*/  FFMA R10, R49.reuse, R3, R10 ;  /* 0x00000003310a7223 */ /* 0x040fe2000000000a */
[----:B------:R-:W-:Y:S01]  /*5e20*/  FFMA R15, R49, R0, R15 ;  /* 0x00000000310f7223 */ /* 0x000fe2000000000f */
[--C-:B------:R-:W-:Y:S02]  /*5e30*/  HADD2.F32 R2, -RZ, R62.reuse.H0_H0 ;  /* 0x2000003eff027230 */ /* 0x100fe40000004100 */
[----:B------:R-:W-:Y:S01]  /*5e40*/  FMUL R27, R47, R27 ;  /* 0x0000001b2f1b7220 */ /* 0x000fe20000400000 */
[----:B------:R-:W-:Y:S01]  /*5e50*/  HADD2.F32 R0, -RZ, R62.H1_H1 ;  /* 0x3000003eff007230 */ /* 0x000fe20000004100 */
[----:B------:R-:W-:Y:S01]  /*5e60*/  F2FP.F16.F32.PACK_AB R54, R5, R4 ;  /* 0x000000040536723e */ /* 0x000fe200000000ff */
[--C-:B------:R-:W-:Y:S02]  /*5e70*/  HADD2.F32 R3, -RZ, R63.reuse.H0_H0 ;  /* 0x2000003fff037230 */ /* 0x100fe40000004100 */
[C---:B------:R-:W-:Y:S01]  /*5e80*/  FFMA R12, R49.reuse, R2, R12 ;  /* 0x00000002310c7223 */ /* 0x040fe2000000000c */
[--C-:B------:R-:W-:Y:S02]  /*5e90*/  HADD2.F32 R2, -RZ, R68.reuse.H0_H0 ;  /* 0x20000044ff027230 */ /* 0x100fe40000004100 */
[C---:B------:R-:W-:Y:S01]  /*5ea0*/  FFMA R13, R49.reuse, R0, R13 ;  /* 0x00000000310d7223 */ /* 0x040fe2000000000d */
[----:B------:R-:W-:Y:S02]  /*5eb0*/  HADD2.F32 R0, -RZ, R63.H1_H1 ;  /* 0x3000003fff007230 */ /* 0x000fe40000004100 */
[----:B------:R-:W-:Y:S01]  /*5ec0*/  FFMA R14, R49, R3, R14 ;  /* 0x00000003310e7223 */ /* 0x000fe2000000000e */
[----:B------:R-:W-:Y:S01]  /*5ed0*/  HADD2.F32 R3, -RZ, R68.H1_H1 ;  /* 0x30000044ff037230 */ /* 0x000fe20000004100 */
[----:B------:R-:W-:Y:S01]  /*5ee0*/  F2FP.F16.F32.PACK_AB R55, R11, R6 ;  /* 0x000000060b37723e */ /* 0x000fe200000000ff */
[----:B------:R-:W-:Y:S01]  /*5ef0*/  FMUL R31, R47, R31 ;  /* 0x0000001f2f1f7220 */ /* 0x000fe20000400000 */
[C---:B------:R-:W-:Y:S01]  /*5f00*/  FFMA R19, R49.reuse, R0, R19 ;  /* 0x0000000031137223 */ /* 0x040fe20000000013 */
[--C-:B------:R-:W-:Y:S02]  /*5f10*/  HADD2.F32 R0, -RZ, R69.reuse.H0_H0 ;  /* 0x20000045ff007230 */ /* 0x100fe40000004100 */
[C---:B------:R-:W-:Y:S01]  /*5f20*/  FFMA R16, R49.reuse, R2, R16 ;  /* 0x0000000231107223 */ /* 0x040fe20000000010 */
[----:B------:R1:W-:Y:S01]  /*5f30*/  STS.128 [R100], R52 ;  /* 0x0000003464007388 */ /* 0x0003e20000000c00 */
[C---:B------:R-:W-:Y:S01]  /*5f40*/  FFMA R17, R49.reuse, R3, R17 ;  /* 0x0000000331117223 */ /* 0x040fe20000000011 */
[----:B------:R-:W-:Y:S02]  /*5f50*/  HADD2.F32 R2, -RZ, R69.H1_H1 ;  /* 0x30000045ff027230 */ /* 0x000fe40000004100 */
[----:B------:R-:W-:Y:S01]  /*5f60*/  FFMA R18, R49, R0, R18 ;  /* 0x0000000031127223 */ /* 0x000fe20000000012 */
[--C-:B------:R-:W-:Y:S01]  /*5f70*/  HADD2.F32 R0, -RZ, R70.reuse.H0_H0 ;  /* 0x20000046ff007230 */ /* 0x100fe20000004100 */
[----:B------:R-:W-:Y:S01]  /*5f80*/  F2FP.F16.F32.PACK_AB R8, R9, R8 ;  /* 0x000000080908723e */ /* 0x000fe200000000ff */
[--C-:B------:R-:W-:Y:S02]  /*5f90*/  HADD2.F32 R3, -RZ, R71.reuse.H0_H0 ;  /* 0x20000047ff037230 */ /* 0x100fe40000004100 */
[C---:B------:R-:W-:Y:S01]  /*5fa0*/  FFMA R23, R49.reuse, R2, R23 ;  /* 0x0000000231177223 */ /* 0x040fe20000000017 */
[----:B------:R-:W-:Y:S02]  /*5fb0*/  HADD2.F32 R2, -RZ, R70.H1_H1 ;  /* 0x30000046ff027230 */ /* 0x000fe40000004100 */
[----:B------:R-:W-:Y:S01]  /*5fc0*/  FFMA R20, R49, R0, R20 ;  /* 0x0000000031147223 */ /* 0x000fe20000000014 */
[----:B------:R-:W-:Y:S01]  /*5fd0*/  HADD2.F32 R0, -RZ, R71.H1_H1 ;  /* 0x30000047ff007230 */ /* 0x000fe20000004100 */
[----:B------:R-:W-:Y:S01]  /*5fe0*/  F2FP.F16.F32.PACK_AB R9, R15, R10 ;  /* 0x0000000a0f09723e */ /* 0x000fe200000000ff */
[----:B------:R-:W-:Y:S02]  /*5ff0*/  HADD2.F32 R4, -RZ, R79.H0_H0 ;  /* 0x2000004fff047230 */ /* 0x000fe40000004100 */
[C---:B------:R-:W-:Y:S01]  /*6000*/  FFMA R21, R49.reuse, R2, R21 ;  /* 0x0000000231157223 */ /* 0x040fe20000000015 */
[C---:B------:R-:W-:Y:S01]  /*6010*/  FFMA R22, R49.reuse, R3, R22 ;  /* 0x0000000331167223 */ /* 0x040fe20000000016 */
[----:B------:R-:W-:Y:S01]  /*6020*/  FFMA R27, R49, R0, R27 ;  /* 0x00000000311b7223 */ /* 0x000fe2000000001b */
[--C-:B------:R-:W-:Y:S01]  /*6030*/  HADD2.F32 R2, -RZ, R76.reuse.H0_H0 ;  /* 0x2000004cff027230 */ /* 0x100fe20000004100 */
[----:B------:R-:W-:Y:S01]  /*6040*/  F2FP.F16.F32.PACK_AB R10, R13, R12 ;  /* 0x0000000c0d0a723e */ /* 0x000fe200000000ff */
[----:B------:R-:W-:Y:S01]  /*6050*/  HADD2.F32 R0, -RZ, R76.H1_H1 ;  /* 0x3000004cff007230 */ /* 0x000fe20000004100 */
[----:B------:R-:W-:Y:S01]  /*6060*/  F2FP.F16.F32.PACK_AB R11, R19, R14 ;  /* 0x0000000e130b723e */ /* 0x000fe200000000ff */
[--C-:B------:R-:W-:Y:S02]  /*6070*/  HADD2.F32 R3, -RZ, R77.reuse.H0_H0 ;  /* 0x2000004dff037230 */ /* 0x100fe40000004100 */
[C---:B------:R-:W-:Y:S01]  /*6080*/  FFMA R24, R49.reuse, R2, R24 ;  /* 0x0000000231187223 */ /* 0x040fe20000000018 */
[--C-:B------:R-:W-:Y:S02]  /*6090*/  HADD2.F32 R2, -RZ, R78.reuse.H0_H0 ;  /* 0x2000004eff027230 */ /* 0x100fe40000004100 */
[C---:B------:R-:W-:Y:S01]  /*60a0*/  FFMA R25, R49.reuse, R0, R25 ;  /* 0x0000000031197223 */ /* 0x040fe20000000019 */
[----:B------:R1:W-:Y:S01]  /*60b0*/  STS.128 [R99+0x10], R8 ;  /* 0x0000100863007388 */ /* 0x0003e20000000c00 */
[----:B------:R-:W-:Y:S02]  /*60c0*/  HADD2.F32 R0, -RZ, R77.H1_H1 ;  /* 0x3000004dff007230 */ /* 0x000fe40000004100 */
[----:B------:R-:W-:Y:S01]  /*60d0*/  FFMA R26, R49, R3, R26 ;  /* 0x00000003311a7223 */ /* 0x000fe2000000001a */
[----:B------:R-:W-:Y:S01]  /*60e0*/  HADD2.F32 R3, -RZ, R78.H1_H1 ;  /* 0x3000004eff037230 */ /* 0x000fe20000004100 */
[----:B------:R-:W-:Y:S01]  /*60f0*/  F2FP.F16.F32.PACK_AB R16, R17, R16 ;  /* 0x000000101110723e */ /* 0x000fe200000000ff */
[----:B------:R-:W-:Y:S01]  /*6100*/  HADD2.F32 R5, -RZ, R79.H1_H1 ;  /* 0x3000004fff057230 */ /* 0x000fe20000004100 */
[----:B------:R-:W-:Y:S01]  /*6110*/  F2FP.F16.F32.PACK_AB R17, R23, R18 ;  /* 0x000000121711723e */ /* 0x000fe200000000ff */
[----:B------:R-:W-:Y:S01]  /*6120*/  FFMA R31, R49, R0, R31 ;  /* 0x00000000311f7223 */ /* 0x000fe2000000001f */
[----:B------:R-:W-:Y:S01]  /*6130*/  FMUL R35, R47, R35 ;  /* 0x000000232f237220 */ /* 0x000fe20000400000 */
[----:B------:R-:W-:Y:S01]  /*6140*/  F2FP.F16.F32.PACK_AB R18, R21, R20 ;  /* 0x000000141512723e */ /* 0x000fe200000000ff */
[----:B------:R-:W-:Y:S01]  /*6150*/  FFMA R28, R49, R2, R28 ;  /* 0x00000002311c7223 */ /* 0x000fe2000000001c */
[----:B------:R-:W-:Y:S01]  /*6160*/  F2FP.F16.F32.PACK_AB R19, R27, R22 ;  /* 0x000000161b13723e */ /* 0x000fe200000000ff */
[C---:B------:R-:W-:Y:S01]  /*6170*/  FFMA R29, R49.reuse, R3, R29 ;  /* 0x00000003311d7223 */ /* 0x040fe2000000001d */
[C---:B------:R-:W-:Y:S01]  /*6180*/  FFMA R30, R49.reuse, R4, R30 ;  /* 0x00000004311e7223 */ /* 0x040fe2000000001e */
[----:B------:R-:W-:Y:S01]  /*6190*/  FFMA R35, R49, R5, R35 ;  /* 0x0000000531237223 */ /* 0x000fe20000000023 */
[----:B------:R-:W-:Y:S01]  /*61a0*/  F2FP.F16.F32.PACK_AB R24, R25, R24 ;  /* 0x000000181918723e */ /* 0x000fe200000000ff */
[----:B------:R1:W-:Y:S01]  /*61b0*/  STS.128 [R98+0x20], R16 ;  /* 0x0000201062007388 */ /* 0x0003e20000000c00 */
[----:B------:R-:W-:Y:S02]  /*61c0*/  F2FP.F16.F32.PACK_AB R25, R31, R26 ;  /* 0x0000001a1f19723e */ /* 0x000fe400000000ff */
[----:B------:R-:W-:Y:S02]  /*61d0*/  F2FP.F16.F32.PACK_AB R26, R29, R28 ;  /* 0x0000001c1d1a723e */ /* 0x000fe400000000ff */
[----:B------:R-:W-:Y:S05]  /*61e0*/  F2FP.F16.F32.PACK_AB R27, R35, R30 ;  /* 0x0000001e231b723e */ /* 0x000fea00000000ff */
[----:B------:R1:W-:Y:S01]  /*61f0*/  STS.128 [R106+0x30], R24 ;  /* 0x000030186a007388 */ /* 0x0003e20000000c00 */
[----:B------:R-:W-:Y:S01]  /*6200*/  @!PT LDS RZ, [RZ] ;  /* 0x00000000fffff984 */ /* 0x000fe20000000800 */
[----:B------:R-:W-:Y:S01]  /*6210*/  @!PT LDS RZ, [RZ] ;  /* 0x00000000fffff984 */ /* 0x000fe20000000800 */
[----:B------:R-:W-:Y:S01]  /*6220*/  @!PT LDS RZ, [RZ] ;  /* 0x00000000fffff984 */ /* 0x000fe20000000800 */
[----:B------:R-:W-:Y:S01]  /*6230*/  @!PT LDS RZ, [RZ] ;  /* 0x00000000fffff984 */ /* 0x000fe20000000800 */
[----:B------:R2:W-:Y:S07]  /*6240*/  MEMBAR.ALL.CTA ;  /* 0x0000000000007992 */ /* 0x0005ee0000008000 */
[----:B--2---:R-:W2:Y:S02]  /*6250*/  FENCE.VIEW.ASYNC.S ;  /* 0x00000000000073c6 */ /* 0x004ea40000000000 */
[----:B--2---:R-:W-:Y:S06]  /*6260*/  BAR.SYNC.DEFER_BLOCKING 0x1, 0x80 ;  /* 0x0042000000007b1d */ /* 0x004fec0000010000 */
[----:B------:R-:W-:Y:S05]  /*6270*/  @P0 BRA `(.L_x_97) ;  /* 0x0000000000280947 */ /* 0x000fea0003800000 */
[----:B------:R-:W-:Y:S02]  /*6280*/  UIADD3 UR4, UPT, UPT, UR48, 0x200, URZ ;  /* 0x0000020030047890 */ /* 0x000fe4000fffe0ff */
[----:B------:R-:W-:Y:S01]  /*6290*/  UIADD3 UR6, UP0, UPT, UR52, 0x680, URZ ;  /* 0x0000068034067890 */ /* 0x000fe2000ff1e0ff */
[----:B------:R-:W-:Y:S03]  /*62a0*/  UMOV UR43, UR36 ;  /* 0x00000024002b7c82 */ /* 0x000fe60008000000 */
[----:B------:R-:W-:Y:S01]  /*62b0*/  MOV R93, UR4 ;  /* 0x00000004005d7c02 */ /* 0x000fe20008000f00 */
[----:B------:R-:W-:Y:S03]  /*62c0*/  UIADD3.X UR7, UPT, UPT, URZ, UR53, URZ, UP0, !UPT ;  /* 0x00000035ff077290 */ /* 0x000fe600087fe4ff */
[----:B------:R-:W-:Y:S11]  /*62d0*/  R2UR UR40, R93 ;  /* 0x000000005d2872ca */ /* 0x000ff600000e0000 */
[----:B------:R-:W-:Y:S02]  /*62e0*/  @!UPT UIADD3 URZ, UPT, UPT, URZ, URZ, URZ ;  /* 0x000000fffffff290 */ /* 0x000fe4000fffe0ff */
[----:B------:R2:W-:Y:S01]  /*62f0*/  UTMASTG.3D [UR40], [UR6] ;  /* 0x00000028060073b5 */ /* 0x0005e20008010000 */
[----:B------:R0:W-:Y:S01]  /*6300*/  UTMACMDFLUSH ;  /* 0x00000000000079b7 */ /* 0x0001e20000000000 */
[----:B--2---:R-:W-:Y:S04]  /*6310*/  DEPBAR.LE SB0, 0x1 ;  /* 0x000080400000791a */ /* 0x004fe80000000000 */
.L_x_97:
[----:B------:R-:W-:Y:S05]  /*6320*/  BSYNC.RECONVERGENT B0 ;  /* 0x0000000000007941 */ /* 0x000fea0003800200 */
.L_x_96:
[----:B------:R-:W-:Y:S01]  /*6330*/  BAR.SYNC.DEFER_BLOCKING 0x1, 0x80 ;  /* 0x0042000000007b1d */ /* 0x000fe20000010000 */
[----:B------:R-:W-:Y:S01]  /*6340*/  ISETP.NE.AND P1, PT, R107, RZ, PT ;  /* 0x000000ff6b00720c */ /* 0x000fe20003f25270 */
[----:B------:R-:W-:Y:S01]  /*6350*/  UISETP.NE.AND UP0, UPT, UR49, URZ, UPT ;  /* 0x000000ff3100728c */ /* 0x000fe2000bf05270 */
[----:B------:R-:W-:Y:S11]  /*6360*/  LEA R2, R65, UR48, 0x3 ;  /* 0x0000003041027c11 */ /* 0x000ff6000f8e18ff */
[----:B------:R-:W-:Y:S01]  /*6370*/  @P1 SHF.L.U32 R3, R97, 0x1f, RZ ;  /* 0x0000001f61031819 */ /* 0x000fe200000006ff */
[----:B------:R-:W-:Y:S06]  /*6380*/  BRA.U !UP0, `(.L_x_98) ;  /* 0x0000000108247547 */ /* 0x000fec000b800000 */
[----:B------:R-:W-:Y:S01]  /*6390*/  IMAD.U32 R4, RZ, RZ, UR51 ;  /* 0x00000033ff047e24 */ /* 0x000fe2000f8e00ff */
[----:B------:R-:W-:Y:S01]  /*63a0*/  MOV R0, UR37 ;  /* 0x0000002500007c02 */ /* 0x000fe20008000f00 */
[----:B------:R-:W-:Y:S03]  /*63b0*/  UIADD3 UR51, UPT, UPT, UR51, 0x1, URZ ;  /* 0x0000000133337890 */ /* 0x000fe6000fffe0ff */
[----:B------:R-:W-:Y:S01]  /*63c0*/  @P1 LEA R4, R4, UR48, 0x3 ;  /* 0x0000003004041c11 */ /* 0x000fe2000f8e18ff */
[----:B------:R-:W-:Y:S04]  /*63d0*/  UISETP.NE.AND UP0, UPT, UR51, 0x4, UPT ;  /* 0x000000043300788c */ /* 0x000fe8000bf05270 */
[----:B------:R-:W-:Y:S01]  /*63e0*/  @P1 VIADD R4, R4, 0x40 ;  /* 0x0000004004041836 */ /* 0x000fe20000000000 */
[----:B------:R-:W-:Y:S04]  /*63f0*/  USEL UR51, UR51, URZ, UP0 ;  /* 0x000000ff33337287 */ /* 0x000fe80008000000 */
[----:B------:R-:W-:Y:S04]  /*6400*/  @P1 PRMT R0, R0, 0x654, R4 ;  /* 0x0000065400001816 */ /* 0x000fe80000000004 */
[----:B------:R2:W-:Y:S04]  /*6410*/  @P1 SYNCS.ARRIVE.TRANS64.RED.A1T0 RZ, [R0+URZ], RZ ;  /* 0x000000ff00ff19a7 */ /* 0x0005e800081004ff */
.L_x_98:
[----:B------:R-:W4:Y:S01]  /*6420*/  @P1 SYNCS.PHASECHK.TRANS64.TRYWAIT P0, [R2+URZ+0x20], R3 ;  /* 0x00002003020015a7 */ /* 0x000f2200080011ff */
[----:B------:R-:W-:Y:S01]  /*6430*/  BSSY B1, `(.L_x_99) ;  /* 0x0000016000017945 */ /* 0x000fe20003800000 */
[----:B----4-:R-:W-:Y:S03]  /*6440*/  @P1 SEL R66, RZ, 0x1, !P0 ;  /* 0x00000001ff421807 */ /* 0x010fe60004000000 */
[----:B------:R-:W-:Y:S05]  /*6450*/  @!P1 BRA `(.L_x_100) ;  /* 0x00000000004c9947 */ /* 0x000fea0003800000 */
[----:B------:R-:W-:Y:S01]  /*6460*/  ISETP.NE.AND P0, PT, R66, RZ, PT ;  /* 0x000000ff4200720c */ /* 0x000fe20003f05270 */
[----:B------:R-:W-:Y:S01]  /*6470*/  BSSY B0, `(.L_x_101) ;  /* 0x000000b000007945 */ /* 0x000fe20003800000 */
[----:B------:R-:W-:Y:S11]  /*6480*/  ISETP.NE.AND P1, PT, R67, RZ, PT ;  /* 0x000000ff4300720c */ /* 0x000ff60003f25270 */
[----:B------:R-:W-:Y:S02]  /*6490*/  @!UPT UIADD3 URZ, UPT, UPT, URZ, URZ, URZ ;  /* 0x000000fffffff290 */ /* 0x000fe4000fffe0ff */
[C---:B------:R-:W-:Y:S01]  /*64a0*/  @P1 IMAD R6, R65.reuse, 0x2000, R100 ;  /* 0x0000200041061824 */ /* 0x040fe200078e0264 */
[C---:B------:R-:W-:Y:S01]  /*64b0*/  @P1 LEA R4, R65.reuse, R98, 0xd ;  /* 0x0000006241041211 */ /* 0x040fe200078e68ff */
[C---:B------:R-:W-:Y:S02]  /*64c0*/  @P1 IMAD R5, R65.reuse, 0x2000, R99 ;  /* 0x0000200041051824 */ /* 0x040fe400078e0263 */
[----:B------:R-:W-:Y:S01]  /*64d0*/  @P1 IMAD R3, R65, 0x2000, R106 ;  /* 0x0000200041031824 */ /* 0x000fe200078e026a */
[----:B------:R-:W-:Y:S06]  /*64e0*/  @P0 BRA `(.L_x_102) ;  /* 0x00000000000c0947 */ /* 0x000fec0003800000 */
[----:B--2---:R-:W-:Y:S04]  /*64f0*/  SHF.L.U32 R0, R97, 0x1f, RZ ;  /* 0x0000001f61007819 */ /* 0x004fe800000006ff */
[----:B------:R-:W2:Y:S02]  /*6500*/  SYNCS.PHASECHK.TRANS64.TRYWAIT P0, [R2+URZ+0x20], R0 ;  /* 0x00002000020075a7 */ /* 0x000ea400080011ff */
[----:B--2---:R-:W-:Y:S05]  /*6510*/  @!P0 BRA `(.L_x_103) ;  /* 0x0000003000348947 */ /* 0x004fea0003800000 */
.L_x_102:
[----:B------:R-:W-:Y:S05]  /*6520*/  BSYNC B0 ;  /* 0x0000000000007941 */ /* 0x000fea0003800000 */
.L_x_101:
[----:B------:R-:W-:Y:S02]  /*6530*/  ISETP.NE.AND P0, PT, R67, RZ, PT ;  /* 0x000000ff4300720c */ /* 0x000fe40003f05270 */
[----:B------:R-:W-:Y:S11]  /*6540*/  IADD3 R65, PT, PT, R65, 0x1, RZ ;  /* 0x0000000141417810 */ /* 0x000ff60007ffe0ff */
[----:B------:R4:W1:Y:S04]  /*6550*/  @P0 LDS.128 R56, [R6] ;  /* 0x0000000006380984 */ /* 0x0008680000000c00 */
[----:B------:R4:W1:Y:S04]  /*6560*/  @P0 LDS.128 R60, [R5+0x10] ;  /* 0x00001000053c0984 */ /* 0x0008680000000c00 */
[----:B------:R4:W1:Y:S04]  /*6570*/  @P0 LDS.128 R68, [R4+0x20] ;  /* 0x0000200004440984 */ /* 0x0008680000000c00 */
[----:B------:R4:W1:Y:S02]  /*6580*/  @P0 LDS.128 R76, [R3+0x30] ;  /* 0x00003000034c0984 */ /* 0x0008640000000c00 */
.L_x_100:
[----:B------:R-:W-:Y:S05]  /*6590*/  BSYNC B1 ;  /* 0x0000000000017941 */ /* 0x000fea0003800000 */
.L_x_99:
[----:B--2---:R-:W-:Y:S05]  /*65a0*/  VIADD R0, R48, 0x20 ;  /* 0x0000002030007836 */ /* 0x004fea0000000000 */
[----:B------:R-:W-:Y:S04]  /*65b0*/  SHF.R.U32.HI R0, RZ, 0x15, R0 ;  /* 0x00000015ff007819 */ /* 0x000fe80000011600 */
[----:B------:R-:W-:Y:S11]  /*65c0*/  LOP3.LUT P0, RZ, R0, 0x3, R92, 0x48, !PT ;  /* 0x0000000300ff7812 */ /* 0x000ff6000780485c */
[----:B------:R-:W-:Y:S02]  /*65d0*/  @!UPT UIADD3 URZ, UPT, UPT, URZ, URZ, URZ ;  /* 0x000000fffffff290 */ /* 0x000fe4000fffe0ff */
[----:B------:R-:W-:Y:S05]  /*65e0*/  @!P0 BRA `(.L_x_104) ;  /* 0x0000000000408947 */ /* 0x000fea0003800000 */
[----:B------:R-:W2:Y:S01]  /*65f0*/  LDCU.64 UR8, c[0x4][0x70] ;  /* 0x01000e00ff0877ac */ /* 0x000ea20008000a00 */
[----:B----4-:R-:W-:Y:S01]  /*6600*/  MOV R3, 0x0 ;  /* 0x0000000000037802 */ /* 0x010fe20000000f00 */
[----:B------:R-:W-:Y:S02]  /*6610*/  HFMA2 R12, -RZ, RZ, 0, 5.9604644775390625e-08 ;  /* 0x00000001ff0c7431 */ /* 0x000fe400000001ff */
[----:B-1----:R-:W-:Y:S02]  /*6620*/  IMAD.MOV.U32 R8, RZ, RZ, 0x192 ;  /* 0x00000192ff087424 */ /* 0x002fe400078e00ff */
[----:B------:R-:W-:Y:S01]  /*6630*/  IMAD.MOV.U32 R13, RZ, RZ, RZ ;  /* 0x000000ffff0d7224 */ /* 0x000fe200078e00ff */
[----:B------:R-:W1:Y:S01]  /*6640*/  LDCU.64 UR6, c[0x4][0x78] ;  /* 0x01000f00ff0677ac */ /* 0x000e620008000a00 */
[----:B------:R-:W4:Y:S01]  /*6650*/  LDC.64 R2, c[0x4][R3] ;  /* 0x0100000003027b82 */ /* 0x000f220000000a00 */
[----:B------:R-:W5:Y:S01]  /*6660*/  LDCU.64 UR4, c[0x4][0x10] ;  /* 0x01000200ff0477ac */ /* 0x000f620008000a00 */
[----:B--2---:R-:W-:Y:S01]  /*6670*/  MOV R5, UR9 ;  /* 0x0000000900057c02 */ /* 0x004fe20008000f00 */
[----:B------:R-:W-:Y:S01]  /*6680*/  IMAD.U32 R4, RZ, RZ, UR8 ;  /* 0x00000008ff047e24 */ /* 0x000fe2000f8e00ff */
[----:B-1----:R-:W-:Y:S01]  /*6690*/  MOV R7, UR7 ;  /* 0x0000000700077c02 */ /* 0x002fe20008000f00 */
[----:B------:R-:W-:Y:S01]  /*66a0*/  IMAD.U32 R6, RZ, RZ, UR6 ;  /* 0x00000006ff067e24 */ /* 0x000fe2000f8e00ff */
[----:B-----5:R-:W-:Y:S01]  /*66b0*/  MOV R11, UR5 ;  /* 0x00000005000b7c02 */ /* 0x020fe20008000f00 */
[----:B------:R-:W-:Y:S02]  /*66c0*/  IMAD.U32 R10, RZ, RZ, UR4 ;  /* 0x00000004ff0a7e24 */ /* 0x000fe4000f8e00ff */
[----:B------:R-:W-:Y:S07]  /*66d0*/  LEPC R20, `(.L_x_104) ;  /* 0x000000001014794e */ /* 0x000fee0000000000 */
[----:B---34-:R-:W-:Y:S05]  /*66e0*/  CALL.ABS.NOINC R2 ;  /* 0x0000000002007343 */ /* 0x018fea0003c00000 */
.L_x_104:
[----:B------:R-:W-:Y:S05]  /*66f0*/  WARPSYNC.ALL ;  /* 0x0000000000007948 */ /* 0x000fea0003800000 */
[----:B------:R-:W-:Y:S01]  /*6700*/  R2UR UR4, R48 ;  /* 0x00000000300472ca */ /* 0x000fe200000e0000 */
[--C-:B-1--4-:R-:W-:Y:S01]  /*6710*/  HADD2.F32 R3, -RZ, R56.reuse.H0_H0 ;  /* 0x20000038ff037230 */ /* 0x112fe20000004100 */
[----:B------:R-:W-:Y:S01]  /*6720*/  ISETP.NE.AND P6, PT, R107, RZ, PT ;  /* 0x000000ff6b00720c */ /* 0x000fe20003fc5270 */
[--C-:B------:R-:W-:Y:S01]  /*6730*/  HADD2.F32 R51, -RZ, R57.reuse.H1_H1 ;  /* 0x30000039ff337230 */ /* 0x100fe20000004100 */
[----:B------:R-:W-:Y:S01]  /*6740*/  MOV R50, UR51 ;  /* 0x0000003300327c02 */ /* 0x000fe20008000f00 */
[----:B------:R-:W-:Y:S01]  /*6750*/  BSSY.RECONVERGENT B0, `(.L_x_105) ;  /* 0x000008c000007945 */ /* 0x000fe20003800200 */
[----:B------:R-:W-:Y:S02]  /*6760*/  MOV R72, UR37 ;  /* 0x0000002500487c02 */ /* 0x000fe40008000f00 */
[----:B------:R-:W-:Y:S05]  /*6770*/  ISETP.NE.AND P0, PT, R102, RZ, PT ;  /* 0x000000ff6600720c */ /* 0x000fea0003f05270 */
[----:B------:R-:W1:Y:S02]  /*6780*/  LDTM.x32 R4, tmem[UR4+0x20] ;  /* 0x00002004000479ee */ /* 0x000e6400082c0000 */
[----:B------:R-:W-:Y:S04]  /*6790*/  @P6 LEA R50, R50, UR48, 0x3 ;  /* 0x0000003032326c11 */ /* 0x000fe8000f8e18ff */
[----:B------:R-:W-:Y:S04]  /*67a0*/  @P6 IADD3 R50, PT, PT, R50, 0x40, RZ ;  /* 0x0000004032326810 */ /* 0x000fe80007ffe0ff */
[----:B------:R-:W-:Y:S01]  /*67b0*/  @P6 PRMT R72, R72, 0x654, R50 ;  /* 0x0000065448486816 */ /* 0x000fe20000000032 */
[----:B------:R-:W-:Y:S02]  /*67c0*/  HADD2.F32 R50, -RZ, R57.H0_H0 ;  /* 0x20000039ff327230 */ /* 0x000fe40000004100 */
[C---:B-1----:R-:W-:Y:S01]  /*67d0*/  FMUL R0, R47.reuse, R4 ;  /* 0x000000042f007220 */ /* 0x042fe20000400000 */
[----:B------:R-:W-:Y:S02]  /*67e0*/  HADD2.F32 R4, -RZ, R56.H1_H1 ;  /* 0x30000038ff047230 */ /* 0x000fe40000004100 */
[C---:B------:R-:W-:Y:S01]  /*67f0*/  FMUL R2, R47.reuse, R5 ;  /* 0x000000052f027220 */ /* 0x040fe20000400000 */
[----:B------:R-:W-:Y:S01]  /*6800*/  FMUL R7, R47, R7 ;  /* 0x000000072f077220 */ /* 0x000fe20000400000 */
[----:B------:R-:W-:Y:S01]  /*6810*/  FFMA R0, R49, R3, R0 ;  /* 0x0000000331007223 */ /* 0x000fe20000000000 */
[----:B------:R-:W-:Y:S01]  /*6820*/  FMUL R3, R47, R6 ;  /* 0x000000062f037220 */ /* 0x000fe20000400000 */
[----:B------:R-:W-:Y:S01]  /*6830*/  FFMA R2, R49, R4, R2 ;  /* 0x0000000431027223 */ /* 0x000fe20000000002 */
[C---:B------:R-:W-:Y:S01]  /*6840*/  FMUL R4, R47.reuse, R8 ;  /* 0x000000082f047220 */ /* 0x040fe20000400000 */
[----:B------:R-:W-:Y:S01]  /*6850*/  FMUL R8, R47, R12 ;  /* 0x0000000c2f087220 */ /* 0x000fe20000400000 */
[----:B------:R-:W-:Y:S01]  /*6860*/  FFMA R3, R49, R50, R3 ;  /* 0x0000003231037223 */ /* 0x000fe20000000003 */
[C---:B------:R-:W-:Y:S01]  /*6870*/  FMUL R12, R47.reuse, R16 ;  /* 0x000000102f0c7220 */ /* 0x040fe20000400000 */
[C---:B------:R-:W-:Y:S01]  /*6880*/  FMUL R16, R47.reuse, R20 ;  /* 0x000000142f107220 */ /* 0x040fe20000400000 */
[C---:B------:R-:W-:Y:S01]  /*6890*/  FMUL R20, R47.reuse, R24 ;  /* 0x000000182f147220 */ /* 0x040fe20000400000 */
[C---:B------:R-:W-:Y:S01]  /*68a0*/  FMUL R24, R47.reuse, R28 ;  /* 0x0000001c2f187220 */ /* 0x040fe20000400000 */
[C---:B------:R-:W-:Y:S01]  /*68b0*/  FMUL R28, R47.reuse, R32 ;  /* 0x000000202f1c7220 */ /* 0x040fe20000400000 */
[--C-:B------:R-:W-:Y:S01]  /*68c0*/  HADD2.F32 R32, -RZ, R58.reuse.H0_H0 ;  /* 0x2000003aff207230 */ /* 0x100fe20000004100 */
[----:B------:R-:W-:Y:S01]  /*68d0*/  F2FP.F16.F32.PACK_AB R52, R2, R0 ;  /* 0x000000000234723e */ /* 0x000fe200000000ff */
[----:B------:R-:W-:Y:S02]  /*68e0*/  HADD2.F32 R0, -RZ, R58.H1_H1 ;  /* 0x3000003aff007230 */ /* 0x000fe40000004100 */
[----:B------:R-:W-:Y:S01]  /*68f0*/  FMUL R5, R47, R9 ;  /* 0x000000092f057220 */ /* 0x000fe20000400000 */
[--C-:B------:R-:W-:Y:S02]  /*6900*/  HADD2.F32 R2, -RZ, R59.reuse.H0_H0 ;  /* 0x2000003bff027230 */ /* 0x100fe40000004100 */
[C---:B------:R-:W-:Y:S01]  /*6910*/  FFMA R7, R49.reuse, R51, R7 ;  /* 0x0000003331077223 */ /* 0x040fe20000000007 */
[C---:B------:R-:W-:Y:S01]  /*6920*/  FFMA R4, R49.reuse, R32, R4 ;  /* 0x0000002031047223 */ /* 0x040fe20000000004 */
[----:B------:R-:W-:Y:S02]  /*6930*/  HADD2.F32 R32, -RZ, R59.H1_H1 ;  /* 0x3000003bff207230 */ /* 0x000fe40000004100 */
[----:B------:R-:W-:Y:S01]  /*6940*/  FFMA R5, R49, R0, R5 ;  /* 0x0000000031057223 */ /* 0x000fe20000000005 */
[--C-:B------:R-:W-:Y:S01]  /*6950*/  HADD2.F32 R0, -RZ, R60.reuse.H0_H0 ;  /* 0x2000003cff007230 */ /* 0x100fe20000004100 */
[----:B------:R-:W-:Y:S01]  /*6960*/  F2FP.F16.F32.PACK_AB R53, R7, R3 ;  /* 0x000000030735723e */ /* 0x000fe200000000ff */
[----:B------:R-:W-:Y:S01]  /*6970*/  FMUL R6, R47, R10 ;  /* 0x0000000a2f067220 */ /* 0x000fe20000400000 */
[--C-:B------:R-:W-:Y:S01]  /*6980*/  HADD2.F32 R3, -RZ, R61.reuse.H0_H0 ;  /* 0x2000003dff037230 */ /* 0x100fe20000004100 */
[----:B------:R-:W-:Y:S01]  /*6990*/  F2FP.F16.F32.PACK_AB R54, R5, R4 ;  /* 0x000000040536723e */ /* 0x000fe200000000ff */
[----:B------:R-:W-:Y:S01]  /*69a0*/  FMUL R11, R47, R11 ;  /* 0x0000000b2f0b7220 */ /* 0x000fe20000400000 */
[----:B------:R-:W-:Y:S01]  /*69b0*/  FFMA R6, R49, R2, R6 ;  /* 0x0000000231067223 */ /* 0x000fe20000000006 */
[----:B------:R-:W-:Y:S02]  /*69c0*/  HADD2.F32 R2, -RZ, R60.H1_H1 ;  /* 0x3000003cff027230 */ /* 0x000fe40000004100 */
[----:B------:R-:W-:Y:S01]  /*69d0*/  FMUL R9, R47, R13 ;  /* 0x0000000d2f097220 */ /* 0x000fe20000400000 */
[C---:B------:R-:W-:Y:S01]  /*69e0*/  FFMA R11, R49.reuse, R32, R11 ;  /* 0x00000020310b7223 */ /* 0x040fe2000000000b */
[----:B------:R-:W-:Y:S01]  /*69f0*/  FFMA R8, R49, R0, R8 ;  /* 0x0000000031087223 */ /* 0x000fe20000000008 */
[C---:B------:R-:W-:Y:S01]  /*6a00*/  FMUL R10, R47.reuse, R14 ;  /* 0x0000000e2f0a7220 */ /* 0x040fe20000400000 */
[----:B------:R-:W-:Y:S02]  /*6a10*/  HADD2.F32 R0, -RZ, R61.H1_H1 ;  /* 0x3000003dff007230 */ /* 0x000fe40000004100 */
[----:B------:R-:W-:Y:S01]  /*6a20*/  FMUL R15, R47, R15 ;  /* 0x0000000f2f0f7220 */ /* 0x000fe20000400000 */
[C---:B------:R-:W-:Y:S01]  /*6a30*/  FFMA R9, R49.reuse, R2, R9 ;  /* 0x0000000231097223 */ /* 0x040fe20000000009 */
[C---:B------:R-:W-:Y:S01]  /*6a40*/  FFMA R10, R49.reuse, R3, R10 ;  /* 0x00000003310a7223 */ /* 0x040fe2000000000a */
[--C-:B------:R-:W-:Y:S02]  /*6a50*/  HADD2.F32 R2, -RZ, R62.reuse.H0_H0 ;  /* 0x2000003eff027230 */ /* 0x100fe40000004100 */
[----:B------:R-:W-:Y:S01]  /*6a60*/  FFMA R15, R49, R0, R15 ;  /* 0x00000000310f7223 */ /* 0x000fe2000000000f */
[----:B------:R-:W-:Y:S02]  /*6a70*/  HADD2.F32 R3, -RZ, R62.H1_H1 ;  /* 0x3000003eff037230 */ /* 0x000fe40000004100 */
[C---:B------:R-:W-:Y:S01]  /*6a80*/  FMUL R13, R47.reuse, R17 ;  /* 0x000000112f0d7220 */ /* 0x040fe20000400000 */
[--C-:B------:R-:W-:Y:S02]  /*6a90*/  HADD2.F32 R0, -RZ, R63.reuse.H0_H0 ;  /* 0x2000003fff007230 */ /* 0x100fe40000004100 */
[----:B------:R-:W-:Y:S01]  /*6aa0*/  FMUL R14, R47, R18 ;  /* 0x000000122f0e7220 */ /* 0x000fe20000400000 */
[C---:B------:R-:W-:Y:S01]  /*6ab0*/  FFMA R12, R49.reuse, R2, R12 ;  /* 0x00000002310c7223 */ /* 0x040fe2000000000c */
[C---:B------:R-:W-:Y:S01]  /*6ac0*/  FFMA R13, R49.reuse, R3, R13 ;  /* 0x00000003310d7223 */ /* 0x040fe2000000000d */
[----:B------:R-:W-:Y:S02]  /*6ad0*/  HADD2.F32 R2, -RZ, R63.H1_H1 ;  /* 0x3000003fff027230 */ /* 0x000fe40000004100 */
[----:B------:R-:W-:Y:S01]  /*6ae0*/  FFMA R14, R49, R0, R14 ;  /* 0x00000000310e7223 */ /* 0x000fe2000000000e */
[C---:B------:R-:W-:Y:S01]  /*6af0*/  FMUL R19, R47.reuse, R19 ;  /* 0x000000132f137220 */ /* 0x040fe20000400000 */
[--C-:B------:R-:W-:Y:S02]  /*6b00*/  HADD2.F32 R0, -RZ, R68.reuse.H0_H0 ;  /* 0x20000044ff007230 */ /* 0x100fe40000004100 */
[----:B------:R-:W-:Y:S01]  /*6b10*/  FMUL R17, R47, R21 ;  /* 0x000000152f117220 */ /* 0x000fe20000400000 */
[--C-:B------:R-:W-:Y:S02]  /*6b20*/  HADD2.F32 R3, -RZ, R69.reuse.H0_H0 ;  /* 0x20000045ff037230 */ /* 0x100fe40000004100 */
[C---:B------:R-:W-:Y:S01]  /*6b30*/  FFMA R19, R49.reuse, R2, R19 ;  /* 0x0000000231137223 */ /* 0x040fe20000000013 */
[----:B------:R-:W-:Y:S02]  /*6b40*/  HADD2.F32 R2, -RZ, R68.H1_H1 ;  /* 0x30000044ff027230 */ /* 0x000fe40000004100 */
        /* <DEDUP_REMOVED lines=9> */
[----:B------:R-:W-:Y:S01]  /*6be0*/  FMUL R21, R47, R25 ;  /* 0x000000192f157220 */ /* 0x000fe20000400000 */
[----:B------:R-:W-:Y:S01]  /*6bf0*/  F2FP.F16.F32.PACK_AB R55, R11, R6 ;  /* 0x000000060b37723e */ /* 0x000fe200000000ff */
[--C-:B------:R-:W-:Y:S02]  /*6c00*/  HADD2.F32 R3, -RZ, R71.reuse.H0_H0 ;  /* 0x20000047ff037230 */ /* 0x100fe40000004100 */
[----:B------:R-:W-:Y:S01]  /*6c10*/  FMUL R22, R47, R26 ;  /* 0x0000001a2f167220 */ /* 0x000fe20000400000 */
[C---:B------:R-:W-:Y:S01]  /*6c20*/  FFMA R20, R49.reuse, R2, R20 ;  /* 0x0000000231147223 */ /* 0x040fe20000000014 */
[C---:B------:R-:W-:Y:S01]  /*6c30*/  FFMA R21, R49.reuse, R0, R21 ;  /* 0x0000000031157223 */ /* 0x040fe20000000015 */
[----:B------:R1:W-:Y:S01]  /*6c40*/  STS.128 [R100+0x2000], R52 ;  /* 0x0020003464007388 */ /* 0x0003e20000000c00 */
[----:B------:R-:W-:Y:S02]  /*6c50*/  HADD2.F32 R0, -RZ, R71.H1_H1 ;  /* 0x30000047ff007230 */ /* 0x000fe40000004100 */
[----:B------:R-:W-:Y:S01]  /*6c60*/  FFMA R22, R49, R3, R22 ;  /* 0x0000000331167223 */ /* 0x000fe20000000016 */
[----:B------:R-:W-:Y:S01]  /*6c70*/  FMUL R27, R47, R27 ;  /* 0x0000001b2f1b7220 */ /* 0x000fe20000400000 */
[--C-:B------:R-:W-:Y:S01]  /*6c80*/  HADD2.F32 R2, -RZ, R76.reuse.H0_H0 ;  /* 0x2000004cff027230 */ /* 0x100fe20000004100 */
[----:B------:R-:W-:Y:S01]  /*6c90*/  F2FP.F16.F32.PACK_AB R8, R9, R8 ;  /* 0x000000080908723e */ /* 0x000fe200000000ff */
[----:B------:R-:W-:Y:S01]  /*6ca0*/  HADD2.F32 R3, -RZ, R76.H1_H1 ;  /* 0x3000004cff037230 */ /* 0x000fe20000004100 */
[----:B------:R-:W-:Y:S01]  /*6cb0*/  F2FP.F16.F32.PACK_AB R9, R15, R10 ;  /* 0x0000000a0f09723e */ /* 0x000fe200000000ff */
[----:B------:R-:W-:Y:S01]  /*6cc0*/  FMUL R25, R47, R29 ;  /* 0x0000001d2f197220 */ /* 0x000fe20000400000 */
[--C-:B------:R-:W-:Y:S01]  /*6cd0*/  HADD2.F32 R4, -RZ, R77.reuse.H0_H0 ;  /* 0x2000004dff047230 */ /* 0x100fe20000004100 */
[----:B------:R-:W-:Y:S01]  /*6ce0*/  F2FP.F16.F32.PACK_AB R10, R13, R12 ;  /* 0x0000000c0d0a723e */ /* 0x000fe200000000ff */
[----:B------:R-:W-:Y:S01]  /*6cf0*/  FMUL R26, R47, R30 ;  /* 0x0000001e2f1a7220 */ /* 0x000fe20000400000 */
[----:B------:R-:W-:Y:S01]  /*6d00*/  F2FP.F16.F32.PACK_AB R11, R19, R14 ;  /* 0x0000000e130b723e */ /* 0x000fe200000000ff */
[C---:B------:R-:W-:Y:S01]  /*6d10*/  FFMA R27, R49.reuse, R0, R27 ;  /* 0x00000000311b7223 */ /* 0x040fe2000000001b */
[C---:B------:R-:W-:Y:S01]  /*6d20*/  FFMA R24, R49.reuse, R2, R24 ;  /* 0x0000000231187223 */ /* 0x040fe20000000018 */
[----:B------:R-:W-:Y:S02]  /*6d30*/  HADD2.F32 R0, -RZ, R77.H1_H1 ;  /* 0x3000004dff007230 */ /* 0x000fe40000004100 */
[----:B------:R-:W-:Y:S01]  /*6d40*/  FFMA R25, R49, R3, R25 ;  /* 0x0000000331197223 */ /* 0x000fe20000000019 */
[----:B------:R1:W-:Y:S01]  /*6d50*/  STS.128 [R99+0x2010], R8 ;  /* 0x0020100863007388 */ /* 0x0003e20000000c00 */
[----:B------:R-:W-:Y:S01]  /*6d60*/  FMUL R31, R47, R31 ;  /* 0x0000001f2f1f7220 */ /* 0x000fe20000400000 */
[--C-:B------:R-:W-:Y:S02]  /*6d70*/  HADD2.F32 R2, -RZ, R78.reuse.H0_H0 ;  /* 0x2000004eff027230 */ /* 0x100fe40000004100 */
[----:B------:R-:W-:Y:S01]  /*6d80*/  FFMA R26, R49, R4, R26 ;  /* 0x00000004311a7223 */ /* 0x000fe2000000001a */
[----:B------:R-:W-:Y:S02]  /*6d90*/  HADD2.F32 R3, -RZ, R78.H1_H1 ;  /* 0x3000004eff037230 */ /* 0x000fe40000004100 */
[----:B------:R-:W-:Y:S01]  /*6da0*/  FMUL R29, R47, R33 ;  /* 0x000000212f1d7220 */ /* 0x000fe20000400000 */
[--C-:B------:R-:W-:Y:S01]  /*6db0*/  HADD2.F32 R4, -RZ, R79.reuse.H0_H0 ;  /* 0x2000004fff047230 */ /* 0x100fe20000004100 */
[----:B------:R-:W-:Y:S01]  /*6dc0*/  F2FP.F16.F32.PACK_AB R16, R17, R16 ;  /* 0x000000101110723e */ /* 0x000fe200000000ff */
[----:B------:R-:W-:Y:S01]  /*6dd0*/  FMUL R30, R47, R34 ;  /* 0x000000222f1e7220 */ /* 0x000fe20000400000 */
        /* <DEDUP_REMOVED lines=14> */
[----:B------:R-:W-:Y:S02]  /*6ec0*/  F2FP.F16.F32.PACK_AB R27, R35, R30 ;  /* 0x0000001e231b723e */ /* 0x000fe400000000ff */
[----:B------:R-:W-:Y:S02]  /*6ed0*/  LEA R0, R65, UR48, 0x3 ;  /* 0x0000003041007c11 */ /* 0x000fe4000f8e18ff */
[----:B------:R-:W-:Y:S01]  /*6ee0*/  @P6 SHF.L.U32 R2, R97, 0x1f, RZ ;  /* 0x0000001f61026819 */ /* 0x000fe200000006ff */
        /* <DEDUP_REMOVED lines=9> */
[----:B------:R-:W-:Y:S02]  /*6f80*/  UIADD3 UR8, UP0, UPT, UR52, 0x680, URZ ;  /* 0x0000068034087890 */ /* 0x000fe4000ff1e0ff */
[----:B------:R-:W-:Y:S02]  /*6f90*/  UIADD3 UR5, UPT, UPT, UR41, 0x20, URZ ;  /* 0x0000002029057890 */ /* 0x000fe4000fffe0ff */
[----:B------:R-:W-:Y:S02]  /*6fa0*/  UIADD3 UR4, UPT, UPT, UR48, 0x2200, URZ ;  /* 0x0000220030047890 */ /* 0x000fe4000fffe0ff */
[----:B------:R-:W-:Y:S01]  /*6fb0*/  UIADD3.X UR9, UPT, UPT, URZ, UR53, URZ, UP0, !UPT ;  /* 0x00000035ff097290 */ /* 0x000fe200087fe4ff */
[----:B------:R-:W-:Y:S01]  /*6fc0*/  UMOV UR6, UR42 ;  /* 0x0000002a00067c82 */ /* 0x000fe20008000000 */
[----:B------:R-:W-:Y:S07]  /*6fd0*/  UMOV UR7, UR36 ;  /* 0x0000002400077c82 */ /* 0x000fee0008000000 */
[----:B------:R2:W-:Y:S01]  /*6fe0*/  UTMASTG.3D [UR4], [UR8] ;  /* 0x00000004080073b5 */ /* 0x0005e20008010000 */
[----:B------:R0:W-:Y:S01]  /*6ff0*/  UTMACMDFLUSH ;  /* 0x00000000000079b7 */ /* 0x0001e20000000000 */
[----:B--2---:R-:W-:Y:S04]  /*7000*/  DEPBAR.LE SB0, 0x1 ;  /* 0x000080400000791a */ /* 0x004fe80000000000 */
.L_x_106:
[----:B------:R-:W-:Y:S05]  /*7010*/  BSYNC.RECONVERGENT B0 ;  /* 0x0000000000007941 */ /* 0x000fea0003800200 */
.L_x_105:
[----:B------:R-:W-:Y:S01]  /*7020*/  BAR.SYNC.DEFER_BLOCKING 0x1, 0x80 ;  /* 0x0042000000007b1d */ /* 0x000fe20000010000 */
[----:B------:R-:W-:Y:S04]  /*7030*/  UIADD3 UR40, UPT, UPT, UR51, 0x1, URZ ;  /* 0x0000000133287890 */ /* 0x000fe8000fffe0ff */
[----:B------:R-:W-:Y:S04]  /*7040*/  UISETP.NE.AND UP0, UPT, UR40, 0x4, UPT ;  /* 0x000000042800788c */ /* 0x000fe8000bf05270 */
[----:B------:R-:W-:Y:S01]  /*7050*/  USEL UR40, UR40, URZ, UP0 ;  /* 0x000000ff28287287 */ /* 0x000fe20008000000 */
[----:B------:R2:W-:Y:S01]  /*7060*/  @P6 SYNCS.ARRIVE.TRANS64.RED.A1T0 RZ, [R72+URZ], RZ ;  /* 0x000000ff48ff69a7 */ /* 0x0005e200081004ff */
[----:B------:R-:W-:Y:S01]  /*7070*/  BSSY B1, `(.L_x_107) ;  /* 0x0000017000017945 */ /* 0x000fe20003800000 */
[----:B------:R-:W4:Y:S02]  /*7080*/  @P6 SYNCS.PHASECHK.TRANS64.TRYWAIT P0, [R0+URZ+0x20], R2 ;  /* 0x00002002000065a7 */ /* 0x000f2400080011ff */
[----:B----4-:R-:W-:Y:S01]  /*7090*/  @P6 SEL R66, RZ, 0x1, !P0 ;  /* 0x00000001ff426807 */ /* 0x010fe20004000000 */
[----:B--2---:R-:W-:Y:S06]  /*70a0*/  @!P6 BRA `(.L_x_108) ;  /* 0x00000000004ce947 */ /* 0x004fec0003800000 */
        /* <DEDUP_REMOVED lines=9> */
[----:B------:R-:W-:Y:S04]  /*7140*/  SHF.L.U32 R6, R97, 0x1f, RZ ;  /* 0x0000001f61067819 */ /* 0x000fe800000006ff */
[----:B------:R-:W2:Y:S02]  /*7150*/  SYNCS.PHASECHK.TRANS64.TRYWAIT P0, [R0+URZ+0x20], R6 ;  /* 0x00002006000075a7 */ /* 0x000ea400080011ff */
[----:B--2---:R-:W-:Y:S05]  /*7160*/  @!P0 BRA `(.L_x_111) ;  /* 0x0000002400348947 */ /* 0x004fea0003800000 */
.L_x_110:
[----:B------:R-:W-:Y:S05]  /*7170*/  BSYNC B0 ;  /* 0x0000000000007941 */ /* 0x000fea0003800000 */
.L_x_109:
[----:B------:R-:W-:Y:S02]  /*7180*/  ISETP.NE.AND P0, PT, R67, RZ, PT ;  /* 0x000000ff4300720c */ /* 0x000fe40003f05270 */
[----:B------:R-:W-:Y:S11]  /*7190*/  IADD3 R65, PT, PT, R65, 0x1, RZ ;  /* 0x0000000141417810 */ /* 0x000ff60007ffe0ff */
[----:B------:R4:W1:Y:S04]  /*71a0*/  @P0 LDS.128 R56, [R5] ;  /* 0x0000000005380984 */ /* 0x0008680000000c00 */
[----:B------:R4:W1:Y:S04]  /*71b0*/  @P0 LDS.128 R60, [R4+0x10] ;  /* 0x00001000043c0984 */ /* 0x0008680000000c00 */
[----:B------:R4:W1:Y:S04]  /*71c0*/  @P0 LDS.128 R68, [R3+0x20] ;  /* 0x0000200003440984 */ /* 0x0008680000000c00 */
[----:B------:R4:W1:Y:S02]  /*71d0*/  @P0 LDS.128 R76, [R2+0x30] ;  /* 0x00003000024c0984 */ /* 0x0008640000000c00 */
.L_x_108:
[----:B------:R-:W-:Y:S05]  /*71e0*/  BSYNC B1 ;  /* 0x0000000000017941 */ /* 0x000fea0003800000 */
.L_x_107:
        /* <DEDUP_REMOVED lines=21> */
.L_x_112:
        /* <DEDUP_REMOVED lines=146> */
.L_x_114:
[----:B------:R-:W-:Y:S05]  /*7c60*/  BSYNC.RECONVERGENT B0 ;  /* 0x0000000000007941 */ /* 0x000fea0003800200 */
.L_x_113:
        /* <DEDUP_REMOVED lines=21> */
.L_x_118:
[----:B------:R-:W-:Y:S05]  /*7dc0*/  BSYNC B0 ;  /* 0x0000000000007941 */ /* 0x000fea0003800000 */
.L_x_117:
[----:B------:R-:W-:Y:S11]  /*7dd0*/  ISETP.NE.AND P0, PT, R67, RZ, PT ;  /* 0x000000ff4300720c */ /* 0x000ff60003f05270 */
[----:B------:R-:W-:Y:S02]  /*7de0*/  @!UPT UIADD3 URZ, UPT, UPT, URZ, URZ, URZ ;  /* 0x000000fffffff290 */ /* 0x000fe4000fffe0ff */
[----:B------:R4:W1:Y:S04]  /*7df0*/  @P0 LDS.128 R56, [R4] ;  /* 0x0000000004380984 */ /* 0x0008680000000c00 */
[----:B------:R4:W1:Y:S04]  /*7e00*/  @P0 LDS.128 R60, [R3+0x10] ;  /* 0x00001000033c0984 */ /* 0x0008680000000c00 */
[----:B------:R4:W1:Y:S04]  /*7e10*/  @P0 LDS.128 R68, [R2+0x20] ;  /* 0x0000200002440984 */ /* 0x0008680000000c00 */
[----:B------:R4:W1:Y:S02]  /*7e20*/  @P0 LDS.128 R76, [R65+0x30] ;  /* 0x00003000414c0984 */ /* 0x0008640000000c00 */
.L_x_116:
[----:B------:R-:W-:Y:S05]  /*7e30*/  BSYNC B1 ;  /* 0x0000000000017941 */ /* 0x000fea0003800000 */
.L_x_115:
        /* <DEDUP_REMOVED lines=21> */
.L_x_120:
[----:B------:R-:W-:Y:S01]  /*7f90*/  ISETP.NE.AND P0, PT, R102, RZ, PT ;  /* 0x000000ff6600720c */ /* 0x000fe20003f05270 */
[----:B------:R-:W-:Y:S05]  /*7fa0*/  WARPSYNC.ALL ;  /* 0x0000000000007948 */ /* 0x000fea0003800000 */
[----:B------:R-:W-:Y:S01]  /*7fb0*/  R2UR UR4, R48 ;  /* 0x00000000300472ca */ /* 0x000fe200000e0000 */
[--C-:B-1----:R-:W-:Y:S01]  /*7fc0*/  HADD2.F32 R0, -RZ, R56.reuse.H0_H0 ;  /* 0x20000038ff007230 */ /* 0x102fe20000004100 */
[----:B------:R-:W-:Y:S01]  /*7fd0*/  R2UR UR5, R64 ;  /* 0x00000000400572ca */ /* 0x000fe200000e0000 */
[----:B----4-:R-:W-:Y:S01]  /*7fe0*/  HADD2.F32 R2, -RZ, R56.H1_H1 ;  /* 0x30000038ff027230 */ /* 0x010fe20000004100 */
[----:B------:R-:W-:Y:S01]  /*7ff0*/  BSSY.RECONVERGENT B0, `(.L_x_121) ;  /* 0x0000089000007945 */ /* 0x000fe20003800200 */
[--C-:B------:R-:W-:Y:S02]  /*8000*/  HADD2.F32 R3, -RZ, R57.reuse.H0_H0 ;  /* 0x20000039ff037230 */ /* 0x100fe40000004100 */
[----:B------:R-:W-:Y:S02]  /*8010*/  HADD2.F32 R48, -RZ, R57.H1_H1 ;  /* 0x30000039ff307230 */ /* 0x000fe40000004100 */
[--C-:B------:R-:W-:Y:S02]  /*8020*/  HADD2.F32 R50, -RZ, R58.reuse.H0_H0 ;  /* 0x2000003aff327230 */ /* 0x100fe40000004100 */
[----:B------:R-:W-:Y:S02]  /*8030*/  HADD2.F32 R51, -RZ, R58.H1_H1 ;  /* 0x3000003aff337230 */ /* 0x000fe40000004100 */
[----:B------:R-:W1:Y:S01]  /*8040*/  LDTM.x32 R4, tmem[UR4+0x60] ;  /* 0x00006004000479ee */ /* 0x000e6200082c0000 */
[----:B------:R-:W-:Y:S01]  /*8050*/  NOP ;  /* 0x0000000000007918 */ /* 0x000fe20000000000 */
[----:B------:R-:W-:Y:S01]  /*8060*/  UIADD3 UR5, UPT, UPT, UR5, 0xb0, URZ ;  /* 0x000000b005057890 */ /* 0x000fe2000fffe0ff */
[--C-:B------:R-:W-:Y:S02]  /*8070*/  HADD2.F32 R52, -RZ, R59.reuse.H0_H0 ;  /* 0x2000003bff347230 */ /* 0x100fe40000004100 */
[----:B------:R-:W-:Y:S01]  /*8080*/  HADD2.F32 R53, -RZ, R59.H1_H1 ;  /* 0x3000003bff357230 */ /* 0x000fe20000004100 */
[----:B------:R-:W-:Y:S01]  /*8090*/  UPRMT UR5, UR37, 0x654, UR5 ;  /* 0x0000065425057896 */ /* 0x000fe20008000005 */
[--C-:B------:R-:W-:Y:S02]  /*80a0*/  HADD2.F32 R54, -RZ, R60.reuse.H0_H0 ;  /* 0x2000003cff367230 */ /* 0x100fe40000004100 */
[----:B------:R-:W-:Y:S02]  /*80b0*/  HADD2.F32 R55, -RZ, R60.H1_H1 ;  /* 0x3000003cff377230 */ /* 0x000fe40000004100 */
[--C-:B------:R-:W-:Y:S02]  /*80c0*/  HADD2.F32 R56, -RZ, R61.reuse.H0_H0 ;  /* 0x2000003dff387230 */ /* 0x100fe40000004100 */
[----:B------:R-:W-:Y:S02]  /*80d0*/  HADD2.F32 R57, -RZ, R61.H1_H1 ;  /* 0x3000003dff397230 */ /* 0x000fe40000004100 */
[----:B-1----:R-:W-:Y:S01]  /*80e0*/  SYNCS.ARRIVE.TRANS64.RED.A1T0 RZ, [UR5], RZ ;  /* 0x000000ffffff79a7 */ /* 0x002fe20008100405 */
[--C-:B------:R-:W-:Y:S02]  /*80f0*/  HADD2.F32 R58, -RZ, R62.reuse.H0_H0 ;  /* 0x2000003eff3a7230 */ /* 0x100fe40000004100 */
[----:B------:R-:W-:Y:S02]  /*8100*/  HADD2.F32 R59, -RZ, R62.H1_H1 ;  /* 0x3000003eff3b7230 */ /* 0x000fe40000004100 */
[--C-:B------:R-:W-:Y:S02]  /*8110*/  HADD2.F32 R60, -RZ, R63.reuse.H0_H0 ;  /* 0x2000003fff3c7230 */ /* 0x100fe40000004100 */
[----:B------:R-:W-:Y:S02]  /*8120*/  HADD2.F32 R61, -RZ, R63.H1_H1 ;  /* 0x3000003fff3d7230 */ /* 0x000fe40000004100 */
[C---:B------:R-:W-:Y:S01]  /*8130*/  FMUL R4, R47.reuse, R4 ;  /* 0x000000042f047220 */ /* 0x040fe20000400000 */
[C---:B------:R-:W-:Y:S01]  /*8140*/  FMUL R5, R47.reuse, R5 ;  /* 0x000000052f057220 */ /* 0x040fe20000400000 */
[C---:B------:R-:W-:Y:S01]  /*8150*/  FMUL R6, R47.reuse, R6 ;  /* 0x000000062f067220 */ /* 0x040fe20000400000 */
[----:B------:R-:W-:Y:S01]  /*8160*/  FMUL R7, R47, R7 ;  /* 0x000000072f077220 */ /* 0x000fe20000400000 */
[C---:B------:R-:W-:Y:S01]  /*8170*/  FFMA R4, R49.reuse, R0, R4 ;  /* 0x0000000031047223 */ /* 0x040fe20000000004 */
[C---:B------:R-:W-:Y:S01]  /*8180*/  FFMA R5, R49.reuse, R2, R5 ;  /* 0x0000000231057223 */ /* 0x040fe20000000005 */
[C---:B------:R-:W-:Y:S01]  /*8190*/  FFMA R6, R49.reuse, R3, R6 ;  /* 0x0000000331067223 */ /* 0x040fe20000000006 */
[----:B------:R-:W-:Y:S01]  /*81a0*/  FFMA R7, R49, R48, R7 ;  /* 0x0000003031077223 */ /* 0x000fe20000000007 */
[C---:B------:R-:W-:Y:S01]  /*81b0*/  FMUL R8, R47.reuse, R8 ;  /* 0x000000082f087220 */ /* 0x040fe20000400000 */
[----:B------:R-:W-:Y:S01]  /*81c0*/  FMUL R9, R47, R9 ;  /* 0x000000092f097220 */ /* 0x000fe20000400000 */
[----:B------:R-:W-:Y:S01]  /*81d0*/  F2FP.F16.F32.PACK_AB R4, R5, R4 ;  /* 0x000000040504723e */ /* 0x000fe200000000ff */
[----:B------:R-:W-:Y:S01]  /*81e0*/  FMUL R0, R47, R10 ;  /* 0x0000000a2f007220 */ /* 0x000fe20000400000 */
[----:B------:R-:W-:Y:S01]  /*81f0*/  F2FP.F16.F32.PACK_AB R5, R7, R6 ;  /* 0x000000060705723e */ /* 0x000fe200000000ff */
[C---:B------:R-:W-:Y:S01]  /*8200*/  FFMA R8, R49.reuse, R50, R8 ;  /* 0x0000003231087223 */ /* 0x040fe20000000008 */
[C---:B------:R-:W-:Y:S01]  /*8210*/  FFMA R9, R49.reuse, R51, R9 ;  /* 0x0000003331097223 */ /* 0x040fe20000000009 */
[----:B------:R-:W-:Y:S01]  /*8220*/  FFMA R0, R49, R52, R0 ;  /* 0x0000003431007223 */ /* 0x000fe20000000000 */
[C---:B------:R-:W-:Y:S01]  /*8230*/  FMUL R2, R47.reuse, R11 ;  /* 0x0000000b2f027220 */ /* 0x040fe20000400000 */
[C---:B------:R-:W-:Y:S01]  /*8240*/  FMUL R3, R47.reuse, R12 ;  /* 0x0000000c2f037220 */ /* 0x040fe20000400000 */
[----:B------:R-:W-:Y:S01]  /*8250*/  FMUL R10, R47, R13 ;  /* 0x0000000d2f0a7220 */ /* 0x000fe20000400000 */
[----:B------:R-:W-:Y:S01]  /*8260*/  F2FP.F16.F32.PACK_AB R6, R9, R8 ;  /* 0x000000080906723e */ /* 0x000fe200000000ff */
[C---:B------:R-:W-:Y:S01]  /*8270*/  FFMA R2, R49.reuse, R53, R2 ;  /* 0x0000003531027223 */ /* 0x040fe20000000002 */
[C---:B------:R-:W-:Y:S01]  /*8280*/  FFMA R3, R49.reuse, R54, R3 ;  /* 0x0000003631037223 */ /* 0x040fe20000000003 */
[----:B------:R-:W-:Y:S01]  /*8290*/  FFMA R10, R49, R55, R10 ;  /* 0x00000037310a7223 */ /* 0x000fe2000000000a */
[C---:B------:R-:W-:Y:S01]  /*82a0*/  FMUL R11, R47.reuse, R14 ;  /* 0x0000000e2f0b7220 */ /* 0x040fe20000400000 */
[C---:B------:R-:W-:Y:S01]  /*82b0*/  FMUL R15, R47.reuse, R15 ;  /* 0x0000000f2f0f7220 */ /* 0x040fe20000400000 */
[C---:B------:R-:W-:Y:S01]  /*82c0*/  FMUL R12, R47.reuse, R16 ;  /* 0x000000102f0c7220 */ /* 0x040fe20000400000 */
[----:B------:R-:W-:Y:S01]  /*82d0*/  FMUL R13, R47, R17 ;  /* 0x000000112f0d7220 */ /* 0x000fe20000400000 */
[----:B------:R-:W-:Y:S01]  /*82e0*/  FFMA R11, R49, R56, R11 ;  /* 0x00000038310b7223 */ /* 0x000fe2000000000b */
[----:B------:R-:W-:Y:S01]  /*82f0*/  FMUL R14, R47, R18 ;  /* 0x000000122f0e7220 */ /* 0x000fe20000400000 */
[----:B------:R-:W-:Y:S01]  /*8300*/  FFMA R15, R49, R57, R15 ;  /* 0x00000039310f7223 */ /* 0x000fe2000000000f */
[--C-:B------:R-:W-:Y:S02]  /*8310*/  HADD2.F32 R62, -RZ, R68.reuse.H0_H0 ;  /* 0x20000044ff3e7230 */ /* 0x100fe40000004100 */
[----:B------:R-:W-:Y:S01]  /*8320*/  FMUL R19, R47, R19 ;  /* 0x000000132f137220 */ /* 0x000fe20000400000 */
[----:B------:R-:W-:Y:S01]  /*8330*/  F2FP.F16.F32.PACK_AB R7, R2, R0 ;  /* 0x000000000207723e */ /* 0x000fe200000000ff */
[----:B------:R-:W-:Y:S01]  /*8340*/  FFMA R12, R49, R58, R12 ;  /* 0x0000003a310c7223 */ /* 0x000fe2000000000c */
[----:B------:R-:W-:Y:S02]  /*8350*/  HADD2.F32 R63, -RZ, R68.H1_H1 ;  /* 0x30000044ff3f7230 */ /* 0x000fe40000004100 */
[----:B------:R-:W-:Y:S01]  /*8360*/  FMUL R16, R47, R20 ;  /* 0x000000142f107220 */ /* 0x000fe20000400000 */
[----:B------:R-:W-:Y:S01]  /*8370*/  FFMA R13, R49, R59, R13 ;  /* 0x0000003b310d7223 */ /* 0x000fe2000000000d */
[----:B------:R1:W-:Y:S01]  /*8380*/  STS.128 [R100+0x6000], R4 ;  /* 0x0060000464007388 */ /* 0x0003e20000000c00 */
[--C-:B------:R-:W-:Y:S02]  /*8390*/  HADD2.F32 R64, -RZ, R69.reuse.H0_H0 ;  /* 0x20000045ff407230 */ /* 0x100fe40000004100 */
[----:B------:R-:W-:Y:S01]  /*83a0*/  FMUL R17, R47, R21 ;  /* 0x000000152f117220 */ /* 0x000fe20000400000 */
[----:B------:R-:W-:Y:S01]  /*83b0*/  FFMA R14, R49, R60, R14 ;  /* 0x0000003c310e7223 */ /* 0x000fe2000000000e */
[----:B------:R-:W-:Y:S02]  /*83c0*/  HADD2.F32 R65, -RZ, R69.H1_H1 ;  /* 0x30000045ff417230 */ /* 0x000fe40000004100 */
[----:B------:R-:W-:Y:S01]  /*83d0*/  FMUL R18, R47, R22 ;  /* 0x000000162f127220 */ /* 0x000fe20000400000 */
[----:B------:R-:W-:Y:S01]  /*83e0*/  FFMA R19, R49, R61, R19 ;  /* 0x0000003d31137223 */ /* 0x000fe20000000013 */
        /* <DEDUP_REMOVED lines=11> */
[----:B------:R-:W-:Y:S01]  /*84a0*/  F2FP.F16.F32.PACK_AB R8, R10, R3 ;  /* 0x000000030a08723e */ /* 0x000fe200000000ff */
[----:B------:R-:W-:Y:S01]  /*84b0*/  FFMA R23, R49, R65, R23 ;  /* 0x0000004131177223 */ /* 0x000fe20000000017 */
[----:B------:R-:W-:Y:S01]  /*84c0*/  F2FP.F16.F32.PACK_AB R9, R15, R11 ;  /* 0x0000000b0f09723e */ /* 0x000fe200000000ff */
[--C-:B------:R-:W-:Y:S02]  /*84d0*/  HADD2.F32 R70, -RZ, R76.reuse.H0_H0 ;  /* 0x2000004cff467230 */ /* 0x100fe40000004100 */
[----:B------:R-:W-:Y:S01]  /*84e0*/  FMUL R27, R47, R27 ;  /* 0x0000001b2f1b7220 */ /* 0x000fe20000400000 */
[----:B------:R-:W-:Y:S01]  /*84f0*/  F2FP.F16.F32.PACK_AB R10, R13, R12 ;  /* 0x0000000c0d0a723e */ /* 0x000fe200000000ff */
[----:B------:R-:W-:Y:S01]  /*8500*/  FFMA R20, R49, R66, R20 ;  /* 0x0000004231147223 */ /* 0x000fe20000000014 */
[----:B------:R-:W-:Y:S01]  /*8510*/  F2FP.F16.F32.PACK_AB R11, R19, R14 ;  /* 0x0000000e130b723e */ /* 0x000fe200000000ff */
[----:B------:R-:W-:Y:S02]  /*8520*/  HADD2.F32 R71, -RZ, R76.H1_H1 ;  /* 0x3000004cff477230 */ /* 0x000fe40000004100 */
[----:B------:R-:W-:Y:S01]  /*8530*/  FMUL R24, R47, R28 ;  /* 0x0000001c2f187220 */ /* 0x000fe20000400000 */
[----:B------:R-:W-:Y:S01]  /*8540*/  FFMA R21, R49, R67, R21 ;  /* 0x0000004331157223 */ /* 0x000fe20000000015 */
[--C-:B------:R-:W-:Y:S01]  /*8550*/  HADD2.F32 R72, -RZ, R77.reuse.H0_H0 ;  /* 0x2000004dff487230 */ /* 0x100fe20000004100 */
[----:B------:R1:W-:Y:S01]  /*8560*/  STS.128 [R99+0x6010], R8 ;  /* 0x0060100863007388 */ /* 0x0003e20000000c00 */
        /* <DEDUP_REMOVED lines=49> */
.L_x_122:
[----:B------:R-:W-:Y:S05]  /*8880*/  BSYNC.RECONVERGENT B0 ;  /* 0x0000000000007941 */ /* 0x000fea0003800200 */
.L_x_121:
[----:B------:R-:W-:Y:S01]  /*8890*/  BAR.SYNC.DEFER_BLOCKING 0x1, 0x80 ;  /* 0x0042000000007b1d */ /* 0x000fe20000010000 */
[----:B------:R-:W-:Y:S01]  /*88a0*/  UISETP.NE.AND UP0, UPT, UR49, -0x4, UPT ;  /* 0xfffffffc3100788c */ /* 0x000fe2000bf05270 */
[----:B------:R-:W-:Y:S08]  /*88b0*/  IADD3 R45, PT, PT, R45, 0x1, RZ ;  /* 0x000000012d2d7810 */ /* 0x000ff00007ffe0ff */
[----:B------:R-:W-:Y:S05]  /*88c0*/  BRA.U !UP0, `(.L_x_123) ;  /* 0x0000000108287547 */ /* 0x000fea000b800000 */
[----:B------:R-:W-:Y:S01]  /*88d0*/  ISETP.NE.AND P0, PT, R107, RZ, PT ;  /* 0x000000ff6b00720c */ /* 0x000fe20003f05270 */
[----:B------:R-:W-:Y:S01]  /*88e0*/  IMAD.U32 R2, RZ, RZ, UR51 ;  /* 0x00000033ff027e24 */ /* 0x000fe2000f8e00ff */
[----:B------:R-:W-:Y:S01]  /*88f0*/  UIADD3 UR51, UPT, UPT, UR51, 0x1, URZ ;  /* 0x0000000133337890 */ /* 0x000fe2000fffe0ff */
[----:B------:R-:W-:Y:S03]  /*8900*/  IMAD.U32 R0, RZ, RZ, UR37 ;  /* 0x00000025ff007e24 */ /* 0x000fe6000f8e00ff */
[----:B------:R-:W-:Y:S04]  /*8910*/  UISETP.NE.AND UP0, UPT, UR51, 0x4, UPT ;  /* 0x000000043300788c */ /* 0x000fe8000bf05270 */
[----:B------:R-:W-:Y:S03]  /*8920*/  USEL UR51, UR51, URZ, UP0 ;  /* 0x000000ff33337287 */ /* 0x000fe60008000000 */
[----:B------:R-:W-:Y:S05]  /*8930*/  @P0 LEA R2, R2, UR48, 0x3 ;  /* 0x0000003002020c11 */ /* 0x000fea000f8e18ff */
[----:B------:R-:W-:Y:S05]  /*8940*/  @P0 VIADD R2, R2, 0x40 ;  /* 0x0000004002020836 */ /* 0x000fea0000000000 */
[----:B------:R-:W-:Y:S04]  /*8950*/  @P0 PRMT R0, R0, 0x654, R2 ;  /* 0x0000065400000816 */ /* 0x000fe80000000002 */
[----:B------:R2:W-:Y:S03]  /*8960*/  @P0 SYNCS.ARRIVE.TRANS64.RED.A1T0 RZ, [R0+URZ], RZ ;  /* 0x000000ff00ff09a7 */ /* 0x0005e600081004ff */
.L_x_123:
[----:B------:R-:W-:Y:S01]  /*8970*/  ISETP.NE.AND P2, PT, R103, RZ, PT ;  /* 0x000000ff6700720c */ /* 0x000fe20003f45270 */
[----:B------:R-:W-:Y:S01]  /*8980*/  UIADD3 UR49, UPT, UPT, UR49, 0x4, URZ ;  /* 0x0000000431317890 */ /* 0x000fe2000fffe0ff */
[----:B------:R-:W-:Y:S01]  /*8990*/  ISETP.NE.AND P0, PT, R105, 0x2, PT ;  /* 0x000000026900780c */ /* 0x000fe20003f05270 */
[----:B------:R-:W-:Y:S01]  /*89a0*/  IMAD.IADD R14, R43, 0x1, R86 ;  /* 0x000000012b0e7824 */ /* 0x000fe200078e0256 */
[----:B------:R-:W-:Y:S01]  /*89b0*/  ISETP.NE.AND P1, PT, R45, 0x4, PT ;  /* 0x000000042d00780c */ /* 0x000fe20003f25270 */
[----:B------:R-:W-:Y:S01]  /*89c0*/  IMAD.IADD R15, R44, 0x1, R87 ;  /* 0x000000012c0f7824 */ /* 0x000fe200078e0257 */
[----:B------:R-:W-:Y:S02]  /*89d0*/  SEL R2, RZ, 0x1, P0 ;  /* 0x00000001ff027807 */ /* 0x000fe40000000000 */
[----:B--2---:R-:W-:Y:S02]  /*89e0*/  SEL R0, RZ, 0x1, P1 ;  /* 0x00000001ff007807 */ /* 0x004fe40000800000 */
[----:B------:R-:W-:Y:S02]  /*89f0*/  LOP3.LUT R95, R95, R2, RZ, 0x3c, !PT ;  /* 0x000000025f5f7212 */ /* 0x000fe400078e3cff */
[----:B------:R-:W-:Y:S02]  /*8a00*/  LOP3.LUT R96, R96, R0, RZ, 0x3c, !PT ;  /* 0x0000000060607212 */ /* 0x000fe400078e3cff */
[----:B------:R-:W-:Y:S02]  /*8a10*/  @P2 R2UR UR36, R94 ;  /* 0x000000005e2422ca */ /* 0x000fe400000e0000 */
[----:B------:R-:W-:Y:S02]  /*8a20*/  SEL R105, R105, RZ, P0 ;  /* 0x000000ff69697207 */ /* 0x000fe40000000000 */
[----:B------:R-:W-:Y:S01]  /*8a30*/  SEL R45, R45, RZ, P1 ;  /* 0x000000ff2d2d7207 */ /* 0x000fe20000800000 */
[----:B------:R-:W-:Y:S10]  /*8a40*/  @P2 BRA `(.L_x_124) ;  /* 0xffffffc000502947 */ /* 0x000ff4000383ffff */
[----:B------:R-:W-:-:S09]  /*8a50*/  UISETP.NE.AND UP0, UPT, UR50, URZ, UPT ;  /* 0x000000ff3200728c */ /* 0x000fd2000bf05270 */
[----:B------:R-:W-:Y:S05]  /*8a60*/  BRA.U !UP0, `(.L_x_125) ;  /* 0x0000000108487547 */ /* 0x000fea000b800000 */
[----:B------:R-:W2:Y:S02]  /*8a70*/  LDCU.64 UR4, c[0x0][0x890] ;  /* 0x00011200ff0477ac */ /* 0x000ea40008000a00 */
[----:B--2---:R-:W-:-:S04]  /*8a80*/  UISETP.NE.U32.AND UP0, UPT, UR4, URZ, UPT ;  /* 0x000000ff0400728c */ /* 0x004fc8000bf05070 */
[----:B------:R-:W-:-:S09]  /*8a90*/  UISETP.NE.AND.EX UP0, UPT, UR5, URZ, UPT, UP0 ;  /* 0x000000ff0500728c */ /* 0x000fd2000bf05300 */
[----:B------:R-:W-:Y:S05]  /*8aa0*/  BRA.U UP0, `(.L_x_126) ;  /* 0x00000001000c7547 */ /* 0x000fea000b800000 */
[----:B------:R-:W-:-:S13]  /*8ab0*/  FSETP.NEU.AND P0, PT, R49, RZ, PT ;  /* 0x000000ff3100720b */ /* 0x000fda0003f0d000 */
[----:B------:R-:W-:Y:S05]  /*8ac0*/  @!P0 EXIT ;  /* 0x000000000000894d */ /* 0x000fea0003800000 */
[----:B------:R-:W-:Y:S05]  /*8ad0*/  BRA `(.L_x_125) ;  /* 0x00000000002c7947 */ /* 0x000fea0003800000 */
.L_x_126:
[----:B------:R-:W-:Y:S01]  /*8ae0*/  ISETP.NE.AND P0, PT, R104, RZ, PT ;  /* 0x000000ff6800720c */ /* 0x000fe20003f05270 */
[----:B------:R-:W-:-:S12]  /*8af0*/  BSSY.RECONVERGENT B0, `(.L_x_125) ;  /* 0x0000009000007945 */ /* 0x000fd80003800200 */
[----:B------:R-:W-:Y:S05]  /*8b00*/  @P0 BRA `(.L_x_127) ;  /* 0x0000000000140947 */ /* 0x000fea0003800000 */
[----:B------:R-:W2:Y:S02]  /*8b10*/  LDCU.64 UR4, c[0x0][0x888] ;  /* 0x00011100ff0477ac */ /* 0x000ea40008000a00 */
[----:B--2---:R-:W-:-:S04]  /*8b20*/  ISETP.NE.U32.AND P0, PT, RZ, UR4, PT ;  /* 0x00000004ff007c0c */ /* 0x004fc8000bf05070 */
[----:B------:R-:W-:-:S13]  /*8b30*/  ISETP.NE.AND.EX P0, PT, RZ, UR5, PT, P0 ;  /* 0x00000005ff007c0c */ /* 0x000fda000bf05300 */
[----:B------:R-:W-:Y:S05]  /*8b40*/  @!P0 EXIT ;  /* 0x000000000000894d */ /* 0x000fea0003800000 */
[----:B------:R-:W-:Y:S05]  /*8b50*/  BRA `(.L_x_128) ;  /* 0x0000000000087947 */ /* 0x000fea0003800000 */
.L_x_127:
[----:B------:R-:W-:-:S13]  /*8b60*/  FSETP.NEU.AND P0, PT, R49, RZ, PT ;  /* 0x000000ff3100720b */ /* 0x000fda0003f0d000 */
[----:B------:R-:W-:Y:S05]  /*8b70*/  @!P0 EXIT ;  /* 0x000000000000894d */ /* 0x000fea0003800000 */
.L_x_128:
[----:B------:R-:W-:Y:S05]  /*8b80*/  BSYNC.RECONVERGENT B0 ;  /* 0x0000000000007941 */ /* 0x000fea0003800200 */
.L_x_125:
[----:B------:R-:W-:Y:S01]  /*8b90*/  ULEA UR4, UR51, UR48, 0x3 ;  /* 0x0000003033047291 */ /* 0x000fe2000f8e18ff */
[----:B------:R-:W-:-:S04]  /*8ba0*/  DEPBAR.LE SB0, 0x0 ;  /* 0x000080000000791a */ /* 0x000fc80000000000 */
[----:B------:R-:W-:-:S04]  /*8bb0*/  UIADD3 UR4, UPT, UPT, UR4, 0x40, URZ ;  /* 0x0000004004047890 */ /* 0x000fc8000fffe0ff */
[----:B------:R-:W-:-:S09]  /*8bc0*/  UPRMT UR4, UR37, 0x654, UR4 ;  /* 0x0000065425047896 */ /* 0x000fd20008000004 */
[----:B------:R-:W-:Y:S01]  /*8bd0*/  SYNCS.ARRIVE.TRANS64.RED.A1T0 RZ, [UR4], RZ ;  /* 0x000000ffffff79a7 */ /* 0x000fe20008100404 */
[----:B------:R-:W-:Y:S05]  /*8be0*/  EXIT ;  /* 0x000000000000794d */ /* 0x000fea0003800000 */
.L_x_19:
[----:B--2---:R2:W1:Y:S02]  /*8bf0*/  SYNCS.PHASECHK.TRANS64.TRYWAIT P0, [R2+URZ+0xe0], R3 ;  /* 0x0000e003020075a7 */ /* 0x00446400080011ff */
[----:B-1----:R-:W-:Y:S05]  /*8c00*/  @!P0 NANOSLEEP.SYNCS 0x989680 ;  /* 0x009896800000895d */ /* 0x002fea0003900000 */
[----:B------:R-:W1:Y:S02]  /*8c10*/  @!P0 SYNCS.PHASECHK.TRANS64 P0, [R2+URZ+0xe0], R3 ;  /* 0x0000e003020085a7 */ /* 0x000e6400080010ff */
[----:B-1----:R-:W-:Y:S05]  /*8c20*/  @!P0 BRA `(.L_x_19) ;  /* 0xfffffffc00f08947 */ /* 0x002fea000383ffff */
[----:B------:R-:W-:Y:S05]  /*8c30*/  BRA `(.L_x_129) ;  /* 0xffffff8800587947 */ /* 0x000fea000383ffff */
.L_x_22:
[----:B-1----:R-:W-:-:S07]  /*8c40*/  MOV R2, UR33 ;  /* 0x0000002100027c02 */ /* 0x002fce0008000f00 */
.L_x_130:
[----:B-1----:R1:W2:Y:S02]  /*8c50*/  SYNCS.PHASECHK.TRANS64.TRYWAIT P0, [R2+URZ+0x10], R4 ;  /* 0x00001004020075a7 */ /* 0x0022a400080011ff */
[----:B--2---:R-:W-:Y:S05]  /*8c60*/  @!P0 NANOSLEEP.SYNCS 0x989680 ;  /* 0x009896800000895d */ /* 0x004fea0003900000 */
[----:B------:R-:W2:Y:S02]  /*8c70*/  @!P0 SYNCS.PHASECHK.TRANS64 P0, [R2+URZ+0x10], R4 ;  /* 0x00001004020085a7 */ /* 0x000ea400080010ff */
[----:B--2---:R-:W-:Y:S05]  /*8c80*/  @!P0 BRA `(.L_x_130) ;  /* 0xfffffffc00f08947 */ /* 0x004fea000383ffff */
[----:B------:R-:W-:Y:S05]  /*8c90*/  BRA `(.L_x_21) ;  /* 0xffffff8800ac7947 */ /* 0x000fea000383ffff */
.L_x_28:
[----:B-1----:R-:W-:-:S07]  /*8ca0*/  MOV R2, UR25 ;  /* 0x0000001900027c02 */ /* 0x002fce0008000f00 */
.L_x_131:
[----:B-1----:R1:W2:Y:S02]  /*8cb0*/  SYNCS.PHASECHK.TRANS64.TRYWAIT P0, [R2+URZ+0x10], R4 ;  /* 0x00001004020075a7 */ /* 0x0022a400080011ff */
[----:B--2---:R-:W-:Y:S05]  /*8cc0*/  @!P0 NANOSLEEP.SYNCS 0x989680 ;  /* 0x009896800000895d */ /* 0x004fea0003900000 */
[----:B------:R-:W2:Y:S02]  /*8cd0*/  @!P0 SYNCS.PHASECHK.TRANS64 P0, [R2+URZ+0x10], R4 ;  /* 0x00001004020085a7 */ /* 0x000ea400080010ff */
[----:B--2---:R-:W-:Y:S05]  /*8ce0*/  @!P0 BRA `(.L_x_131) ;  /* 0xfffffffc00f08947 */ /* 0x004fea000383ffff */
[----:B------:R-:W-:Y:S05]  /*8cf0*/  BRA `(.L_x_27) ;  /* 0xffffff8c00687947 */ /* 0x000fea000383ffff */
.L_x_32:
[----:B-1----:R1:W2:Y:S02]  /*8d00*/  SYNCS.PHASECHK.TRANS64.TRYWAIT P0, [R2+URZ+0x70], R3 ;  /* 0x00007003020075a7 */ /* 0x0022a400080011ff */
[----:B--2---:R-:W-:Y:S05]  /*8d10*/  @!P0 NANOSLEEP.SYNCS 0x989680 ;  /* 0x009896800000895d */ /* 0x004fea0003900000 */
[----:B------:R-:W2:Y:S02]  /*8d20*/  @!P0 SYNCS.PHASECHK.TRANS64 P0, [R2+URZ+0x70], R3 ;  /* 0x00007003020085a7 */ /* 0x000ea400080010ff */
[----:B--2---:R-:W-:Y:S05]  /*8d30*/  @!P0 BRA `(.L_x_32) ;  /* 0xfffffffc00f08947 */ /* 0x004fea000383ffff */
[----:B------:R-:W-:Y:S05]  /*8d40*/  BRA `(.L_x_132) ;  /* 0xffffff9000087947 */ /* 0x000fea000383ffff */
.L_x_36:
[----:B----4-:R-:W-:-:S07]  /*8d50*/  MOV R0, UR4 ;  /* 0x0000000400007c02 */ /* 0x010fce0008000f00 */
.L_x_133:
[----:B-1----:R1:W2:Y:S02]  /*8d60*/  SYNCS.PHASECHK.TRANS64.TRYWAIT P0, [R0+URZ], R2 ;  /* 0x00000002000075a7 */ /* 0x0022a400080011ff */
[----:B--2---:R-:W-:Y:S05]  /*8d70*/  @!P0 NANOSLEEP.SYNCS 0x989680 ;  /* 0x009896800000895d */ /* 0x004fea0003900000 */
[----:B------:R-:W2:Y:S02]  /*8d80*/  @!P0 SYNCS.PHASECHK.TRANS64 P0, [R0+URZ], R2 ;  /* 0x00000002000085a7 */ /* 0x000ea400080010ff */
[----:B--2---:R-:W-:Y:S05]  /*8d90*/  @!P0 BRA `(.L_x_133) ;  /* 0xfffffffc00f08947 */ /* 0x004fea000383ffff */
[----:B------:R-:W-:Y:S05]  /*8da0*/  BRA `(.L_x_134) ;  /* 0xffffff9400787947 */ /* 0x000fea000383ffff */
.L_x_39:
[----:B-1----:R1:W2:Y:S02]  /*8db0*/  SYNCS.PHASECHK.TRANS64.TRYWAIT P0, [R0+URZ+0xd0], R4 ;  /* 0x0000d004000075a7 */ /* 0x0022a400080011ff */
[----:B--2---:R-:W-:Y:S05]  /*8dc0*/  @!P0 NANOSLEEP.SYNCS 0x989680 ;  /* 0x009896800000895d */ /* 0x004fea0003900000 */
[----:B------:R-:W2:Y:S02]  /*8dd0*/  @!P0 SYNCS.PHASECHK.TRANS64 P0, [R0+URZ+0xd0], R4 ;  /* 0x0000d004000085a7 */ /* 0x000ea400080010ff */
[----:B--2---:R-:W-:Y:S05]  /*8de0*/  @!P0 BRA `(.L_x_39) ;  /* 0xfffffffc00f08947 */ /* 0x004fea000383ffff */
[----:B------:R-:W-:Y:S05]  /*8df0*/  BRA `(.L_x_135) ;  /* 0xffffff9400d47947 */ /* 0x000fea000383ffff */
.L_x_40:
[----:B------:R-:W-:-:S07]  /*8e00*/  MOV R0, UR5 ;  /* 0x0000000500007c02 */ /* 0x000fce0008000f00 */
.L_x_136:
[----:B-1----:R1:W2:Y:S02]  /*8e10*/  SYNCS.PHASECHK.TRANS64.TRYWAIT P0, [R0+URZ+0x80], R5 ;  /* 0x00008005000075a7 */ /* 0x0022a400080011ff */
[----:B--2---:R-:W-:Y:S05]  /*8e20*/  @!P0 NANOSLEEP.SYNCS 0x989680 ;  /* 0x009896800000895d */ /* 0x004fea0003900000 */
[----:B------:R-:W2:Y:S02]  /*8e30*/  @!P0 SYNCS.PHASECHK.TRANS64 P0, [R0+URZ+0x80], R5 ;  /* 0x00008005000085a7 */ /* 0x000ea400080010ff */
[----:B--2---:R-:W-:Y:S05]  /*8e40*/  @!P0 BRA `(.L_x_136) ;  /* 0xfffffffc00f08947 */ /* 0x004fea000383ffff */
[----:B------:R-:W-:Y:S05]  /*8e50*/  BRA `(.L_x_137) ;  /* 0xffffff9400e47947 */ /* 0x000fea000383ffff */
.L_x_41:
[----:B-1----:R1:W2:Y:S02]  /*8e60*/  SYNCS.PHASECHK.TRANS64.TRYWAIT P1, [R0+URZ+0x70], R4 ;  /* 0x00007004000075a7 */ /* 0x0022a400080211ff */
[----:B--2---:R-:W-:Y:S05]  /*8e70*/  @!P1 NANOSLEEP.SYNCS 0x989680 ;  /* 0x009896800000995d */ /* 0x004fea0003900000 */
[----:B------:R-:W2:Y:S02]  /*8e80*/  @!P1 SYNCS.PHASECHK.TRANS64 P1, [R0+URZ+0x70], R4 ;  /* 0x00007004000095a7 */ /* 0x000ea400080210ff */
[----:B--2---:R-:W-:Y:S05]  /*8e90*/  @!P1 BRA `(.L_x_41) ;  /* 0xfffffffc00f09947 */ /* 0x004fea000383ffff */
[----:B------:R-:W-:Y:S05]  /*8ea0*/  BRA `(.L_x_138) ;  /* 0xffffff9800147947 */ /* 0x000fea000383ffff */
.L_x_44:
[----:B------:R-:W-:-:S07]  /*8eb0*/  MOV R0, UR5 ;  /* 0x0000000500007c02 */ /* 0x000fce0008000f00 */
.L_x_139:
[----:B-1----:R1:W2:Y:S02]  /*8ec0*/  SYNCS.PHASECHK.TRANS64.TRYWAIT P0, [R0+URZ+0x80], R2 ;  /* 0x00008002000075a7 */ /* 0x0022a400080011ff */
[----:B--2---:R-:W-:Y:S05]  /*8ed0*/  @!P0 NANOSLEEP.SYNCS 0x989680 ;  /* 0x009896800000895d */ /* 0x004fea0003900000 */
[----:B------:R-:W2:Y:S02]  /*8ee0*/  @!P0 SYNCS.PHASECHK.TRANS64 P0, [R0+URZ+0x80], R2 ;  /* 0x00008002000085a7 */ /* 0x000ea400080010ff */
[----:B--2---:R-:W-:Y:S05]  /*8ef0*/  @!P0 BRA `(.L_x_139) ;  /* 0xfffffffc00f08947 */ /* 0x004fea000383ffff */
[----:B------:R-:W-:Y:S05]  /*8f00*/  BRA `(.L_x_43) ;  /* 0xffffff9800687947 */ /* 0x000fea000383ffff */
.L_x_51:
[----:B-1----:R1:W2:Y:S02]  /*8f10*/  SYNCS.PHASECHK.TRANS64.TRYWAIT P1, [R0+URZ+0x70], R2 ;  /* 0x00007002000075a7 */ /* 0x0022a400080211ff */
[----:B--2---:R-:W-:Y:S05]  /*8f20*/  @!P1 NANOSLEEP.SYNCS 0x989680 ;  /* 0x009896800000995d */ /* 0x004fea0003900000 */
[----:B------:R-:W2:Y:S02]  /*8f30*/  @!P1 SYNCS.PHASECHK.TRANS64 P1, [R0+URZ+0x70], R2 ;  /* 0x00007002000095a7 */ /* 0x000ea400080210ff */
[----:B--2---:R-:W-:Y:S05]  /*8f40*/  @!P1 BRA `(.L_x_51) ;  /* 0xfffffffc00f09947 */ /* 0x004fea000383ffff */
[----:B------:R-:W-:Y:S05]  /*8f50*/  BRA `(.L_x_140) ;  /* 0xffffff9c00d87947 */ /* 0x000fea000383ffff */
.L_x_52:
[----:B------:R-:W-:-:S07]  /*8f60*/  MOV R2, UR7 ;  /* 0x0000000700027c02 */ /* 0x000fce0008000f00 */
.L_x_141:
[----:B-1----:R1:W2:Y:S02]  /*8f70*/  SYNCS.PHASECHK.TRANS64.TRYWAIT P0, [R2+URZ+0xb0], R0 ;  /* 0x0000b000020075a7 */ /* 0x0022a400080011ff */
[----:B--2---:R-:W-:Y:S05]  /*8f80*/  @!P0 NANOSLEEP.SYNCS 0x989680 ;  /* 0x009896800000895d */ /* 0x004fea0003900000 */
[----:B------:R-:W2:Y:S02]  /*8f90*/  @!P0 SYNCS.PHASECHK.TRANS64 P0, [R2+URZ+0xb0], R0 ;  /* 0x0000b000020085a7 */ /* 0x000ea400080010ff */
[----:B--2---:R-:W-:Y:S05]  /*8fa0*/  @!P0 BRA `(.L_x_141) ;  /* 0xfffffffc00f08947 */ /* 0x004fea000383ffff */
[----:B------:R-:W-:Y:S05]  /*8fb0*/  BRA `(.L_x_142) ;  /* 0xffffffa000107947 */ /* 0x000fea000383ffff */
.L_x_55:
[----:B------:R-:W-:Y:S07]  /*8fc0*/  MOV R0, UR6 ;  /* 0x0000000600007c02 */ /* 0x000fee0008000f00 */
.L_x_143:
[----:B-1----:R1:W2:Y:S02]  /*8fd0*/  SYNCS.PHASECHK.TRANS64.TRYWAIT P0, [R0+URZ], R2 ;  /* 0x00000002000075a7 */ /* 0x0022a400080011ff */
[----:B--2---:R-:W-:Y:S05]  /*8fe0*/  @!P0 NANOSLEEP.SYNCS 0x989680 ;  /* 0x009896800000895d */ /* 0x004fea0003900000 */
[----:B------:R-:W2:Y:S02]  /*8ff0*/  @!P0 SYNCS.PHASECHK.TRANS64 P0, [R0+URZ], R2 ;  /* 0x00000002000085a7 */ /* 0x000ea400080010ff */
[----:B--2---:R-:W-:Y:S05]  /*9000*/  @!P0 BRA `(.L_x_143) ;  /* 0xfffffffc00f08947 */ /* 0x004fea000383ffff */
[----:B------:R-:W-:Y:S05]  /*9010*/  BRA `(.L_x_54) ;  /* 0xffffffa0002c7947 */ /* 0x000fea000383ffff */
.L_x_58:
[----:B------:R-:W-:-:S07]  /*9020*/  MOV R0, UR6 ;  /* 0x0000000600007c02 */ /* 0x000fce0008000f00 */
.L_x_144:
[----:B--2---:R2:W4:Y:S02]  /*9030*/  SYNCS.PHASECHK.TRANS64.TRYWAIT P0, [R0+URZ], R2 ;  /* 0x00000002000075a7 */ /* 0x00452400080011ff */
[----:B----4-:R-:W-:Y:S05]  /*9040*/  @!P0 NANOSLEEP.SYNCS 0x989680 ;  /* 0x009896800000895d */ /* 0x010fea0003900000 */
[----:B------:R-:W4:Y:S02]  /*9050*/  @!P0 SYNCS.PHASECHK.TRANS64 P0, [R0+URZ], R2 ;  /* 0x00000002000085a7 */ /* 0x000f2400080010ff */
[----:B----4-:R-:W-:Y:S05]  /*9060*/  @!P0 BRA `(.L_x_144) ;  /* 0xfffffffc00f08947 */ /* 0x010fea000383ffff */
[----:B------:R-:W-:Y:S05]  /*9070*/  BRA `(.L_x_145) ;  /* 0xffffffa400087947 */ /* 0x000fea000383ffff */
.L_x_59:
[----:B------:R-:W-:-:S07]  /*9080*/  MOV R0, UR6 ;  /* 0x0000000600007c02 */ /* 0x000fce0008000f00 */
.L_x_146:
[----:B-1----:R1:W2:Y:S02]  /*9090*/  SYNCS.PHASECHK.TRANS64.TRYWAIT P0, [R0+URZ], R3 ;  /* 0x00000003000075a7 */ /* 0x0022a400080011ff */
[----:B--2---:R-:W-:Y:S05]  /*90a0*/  @!P0 NANOSLEEP.SYNCS 0x989680 ;  /* 0x009896800000895d */ /* 0x004fea0003900000 */
[----:B------:R-:W2:Y:S02]  /*90b0*/  @!P0 SYNCS.PHASECHK.TRANS64 P0, [R0+URZ], R3 ;  /* 0x00000003000085a7 */ /* 0x000ea400080010ff */
[----:B--2---:R-:W-:Y:S05]  /*90c0*/  @!P0 BRA `(.L_x_146) ;  /* 0xfffffffc00f08947 */ /* 0x004fea000383ffff */
[----:B------:R-:W-:Y:S05]  /*90d0*/  BRA `(.L_x_147) ;  /* 0xffffffa400147947 */ /* 0x000fea000383ffff */
.L_x_60:
[----:B------:R-:W-:-:S07]  /*90e0*/  MOV R0, UR6 ;  /* 0x0000000600007c02 */ /* 0x000fce0008000f00 */
.L_x_148:
[----:B-1----:R1:W2:Y:S02]  /*90f0*/  SYNCS.PHASECHK.TRANS64.TRYWAIT P0, [R0+URZ], R3 ;  /* 0x00000003000075a7 */ /* 0x0022a400080011ff */
[----:B--2---:R-:W-:Y:S05]  /*9100*/  @!P0 NANOSLEEP.SYNCS 0x989680 ;  /* 0x009896800000895d */ /* 0x004fea0003900000 */
[----:B------:R-:W2:Y:S02]  /*9110*/  @!P0 SYNCS.PHASECHK.TRANS64 P0, [R0+URZ], R3 ;  /* 0x00000003000085a7 */ /* 0x000ea400080010ff */
[----:B--2---:R-:W-:Y:S05]  /*9120*/  @!P0 BRA `(.L_x_148) ;  /* 0xfffffffc00f08947 */ /* 0x004fea000383ffff */
[----:B------:R-:W-:Y:S05]  /*9130*/  BRA `(.L_x_149) ;  /* 0xffffffa400207947 */ /* 0x000fea000383ffff */
.L_x_61:
[----:B-1----:R-:W-:-:S07]  /*9140*/  MOV R0, UR7 ;  /* 0x0000000700007c02 */ /* 0x002fce0008000f00 */
.L_x_150:
[----:B-1----:R1:W2:Y:S02]  /*9150*/  SYNCS.PHASECHK.TRANS64.TRYWAIT P0, [R0+URZ], R2 ;  /* 0x00000002000075a7 */ /* 0x0022a400080011ff */
[----:B--2---:R-:W-:Y:S05]  /*9160*/  @!P0 NANOSLEEP.SYNCS 0x989680 ;  /* 0x009896800000895d */ /* 0x004fea0003900000 */
[----:B------:R-:W2:Y:S02]  /*9170*/  @!P0 SYNCS.PHASECHK.TRANS64 P0, [R0+URZ], R2 ;  /* 0x00000002000085a7 */ /* 0x000ea400080010ff */
[----:B--2---:R-:W-:Y:S05]  /*9180*/  @!P0 BRA `(.L_x_150) ;  /* 0xfffffffc00f08947 */ /* 0x004fea000383ffff */
[----:B------:R-:W-:Y:S05]  /*9190*/  BRA `(.L_x_151) ;  /* 0xffffffa4002c7947 */ /* 0x000fea000383ffff */
.L_x_66:
[----:B--2---:R2:W3:Y:S02]  /*91a0*/  SYNCS.PHASECHK.TRANS64.TRYWAIT P0, [R0+URZ+0x70], R2 ;  /* 0x00007002000075a7 */ /* 0x0044e400080011ff */
[----:B---3--:R-:W-:Y:S05]  /*91b0*/  @!P0 NANOSLEEP.SYNCS 0x989680 ;  /* 0x009896800000895d */ /* 0x008fea0003900000 */
[----:B------:R-:W3:Y:S02]  /*91c0*/  @!P0 SYNCS.PHASECHK.TRANS64 P0, [R0+URZ+0x70], R2 ;  /* 0x00007002000085a7 */ /* 0x000ee400080010ff */
[----:B---3--:R-:W-:Y:S05]  /*91d0*/  @!P0 BRA `(.L_x_66) ;  /* 0xfffffffc00f08947 */ /* 0x008fea000383ffff */
[----:B------:R-:W-:Y:S05]  /*91e0*/  BRA `(.L_x_152) ;  /* 0xffffffa800387947 */ /* 0x000fea000383ffff */
.L_x_69:
[----:B------:R-:W-:Y:S07]  /*91f0*/  MOV R0, UR7 ;  /* 0x0000000700007c02 */ /* 0x000fee0008000f00 */
.L_x_153:
[----:B--2---:R2:W3:Y:S02]  /*9200*/  SYNCS.PHASECHK.TRANS64.TRYWAIT P0, [R0+URZ+0x68], R2 ;  /* 0x00006802000075a7 */ /* 0x0044e400080011ff */
[----:B---3--:R-:W-:Y:S05]  /*9210*/  @!P0 NANOSLEEP.SYNCS 0x989680 ;  /* 0x009896800000895d */ /* 0x008fea0003900000 */
[----:B------:R-:W3:Y:S02]  /*9220*/  @!P0 SYNCS.PHASECHK.TRANS64 P0, [R0+URZ+0x68], R2 ;  /* 0x00006802000085a7 */ /* 0x000ee400080010ff */
[----:B---3--:R-:W-:Y:S05]  /*9230*/  @!P0 BRA `(.L_x_153) ;  /* 0xfffffffc00f08947 */ /* 0x008fea000383ffff */
[----:B------:R-:W-:Y:S05]  /*9240*/  BRA `(.L_x_68) ;  /* 0xffffffac00187947 */ /* 0x000fea000383ffff */
.L_x_72:
[----:B------:R-:W-:Y:S07]  /*9250*/  MOV R0, UR7 ;  /* 0x0000000700007c02 */ /* 0x000fee0008000f00 */
.L_x_154:
[----:B-1----:R1:W2:Y:S02]  /*9260*/  SYNCS.PHASECHK.TRANS64.TRYWAIT P0, [R0+URZ+0x40], R14 ;  /* 0x0000400e000075a7 */ /* 0x0022a400080011ff */
[----:B--2---:R-:W-:Y:S05]  /*9270*/  @!P0 NANOSLEEP.SYNCS 0x989680 ;  /* 0x009896800000895d */ /* 0x004fea0003900000 */
[----:B------:R-:W2:Y:S02]  /*9280*/  @!P0 SYNCS.PHASECHK.TRANS64 P0, [R0+URZ+0x40], R14 ;  /* 0x0000400e000085a7 */ /* 0x000ea400080010ff */
[----:B--2---:R-:W-:Y:S05]  /*9290*/  @!P0 BRA `(.L_x_154) ;  /* 0xfffffffc00f08947 */ /* 0x004fea000383ffff */
[----:B------:R-:W-:Y:S05]  /*92a0*/  BRA `(.L_x_155) ;  /* 0xffffffac00907947 */ /* 0x000fea000383ffff */
.L_x_73:
[----:B------:R-:W-:Y:S07]  /*92b0*/  MOV R0, UR7 ;  /* 0x0000000700007c02 */ /* 0x000fee0008000f00 */
.L_x_156:
[----:B-1----:R1:W2:Y:S02]  /*92c0*/  SYNCS.PHASECHK.TRANS64.TRYWAIT P0, [R0+URZ+0x48], R14 ;  /* 0x0000480e000075a7 */ /* 0x0022a400080011ff */
[----:B--2---:R-:W-:Y:S05]  /*92d0*/  @!P0 NANOSLEEP.SYNCS 0x989680 ;  /* 0x009896800000895d */ /* 0x004fea0003900000 */
[----:B------:R-:W2:Y:S02]  /*92e0*/  @!P0 SYNCS.PHASECHK.TRANS64 P0, [R0+URZ+0x48], R14 ;  /* 0x0000480e000085a7 */ /* 0x000ea400080010ff */
[----:B--2---:R-:W-:Y:S05]  /*92f0*/  @!P0 BRA `(.L_x_156) ;  /* 0xfffffffc00f08947 */ /* 0x004fea000383ffff */
[----:B------:R-:W-:Y:S05]  /*9300*/  BRA `(.L_x_157) ;  /* 0xffffffac00c87947 */ /* 0x000fea000383ffff */
.L_x_74:
[----:B------:R-:W-:Y:S07]  /*9310*/  MOV R0, UR7 ;  /* 0x0000000700007c02 */ /* 0x000fee0008000f00 */
.L_x_158:
[----:B-1----:R1:W2:Y:S02]  /*9320*/  SYNCS.PHASECHK.TRANS64.TRYWAIT P0, [R0+URZ+0x50], R14 ;  /* 0x0000500e000075a7 */ /* 0x0022a400080011ff */
[----:B--2---:R-:W-:Y:S05]  /*9330*/  @!P0 NANOSLEEP.SYNCS 0x989680 ;  /* 0x009896800000895d */ /* 0x004fea0003900000 */
[----:B------:R-:W2:Y:S02]  /*9340*/  @!P0 SYNCS.PHASECHK.TRANS64 P0, [R0+URZ+0x50], R14 ;  /* 0x0000500e000085a7 */ /* 0x000ea400080010ff */
[----:B--2---:R-:W-:Y:S05]  /*9350*/  @!P0 BRA `(.L_x_158) ;  /* 0xfffffffc00f08947 */ /* 0x004fea000383ffff */
[----:B------:R-:W-:Y:S05]  /*9360*/  BRA `(.L_x_159) ;  /* 0xffffffb0000c7947 */ /* 0x000fea000383ffff */
.L_x_75:
[----:B------:R-:W-:Y:S07]  /*9370*/  MOV R0, UR7 ;  /* 0x0000000700007c02 */ /* 0x000fee0008000f00 */
.L_x_160:
[----:B-1----:R1:W2:Y:S02]  /*9380*/  SYNCS.PHASECHK.TRANS64.TRYWAIT P0, [R0+URZ+0x58], R14 ;  /* 0x0000580e000075a7 */ /* 0x0022a400080011ff */
[----:B--2---:R-:W-:Y:S05]  /*9390*/  @!P0 NANOSLEEP.SYNCS 0x989680 ;  /* 0x009896800000895d */ /* 0x004fea0003900000 */
[----:B------:R-:W2:Y:S02]  /*93a0*/  @!P0 SYNCS.PHASECHK.TRANS64 P0, [R0+URZ+0x58], R14 ;  /* 0x0000580e000085a7 */ /* 0x000ea400080010ff */
[----:B--2---:R-:W-:Y:S05]  /*93b0*/  @!P0 BRA `(.L_x_160) ;  /* 0xfffffffc00f08947 */ /* 0x004fea000383ffff */
[----:B------:R-:W-:Y:S05]  /*93c0*/  BRA `(.L_x_161) ;  /* 0xffffffb000907947 */ /* 0x000fea000383ffff */
.L_x_77:
[----:B------:R-:W-:-:S07]  /*93d0*/  MOV R0, UR7 ;  /* 0x0000000700007c02 */ /* 0x000fce0008000f00 */
.L_x_162:
[----:B-1----:R1:W3:Y:S02]  /*93e0*/  SYNCS.PHASECHK.TRANS64.TRYWAIT P0, [R0+URZ+0x40], R2 ;  /* 0x00004002000075a7 */ /* 0x0022e400080011ff */
[----:B---3--:R-:W-:Y:S05]  /*93f0*/  @!P0 NANOSLEEP.SYNCS 0x989680 ;  /* 0x009896800000895d */ /* 0x008fea0003900000 */
[----:B------:R-:W3:Y:S02]  /*9400*/  @!P0 SYNCS.PHASECHK.TRANS64 P0, [R0+URZ+0x40], R2 ;  /* 0x00004002000085a7 */ /* 0x000ee400080010ff */
[----:B---3--:R-:W-:Y:S05]  /*9410*/  @!P0 BRA `(.L_x_162) ;  /* 0xfffffffc00f08947 */ /* 0x008fea000383ffff */
[----:B------:R-:W-:Y:S05]  /*9420*/  BRA `(.L_x_163) ;  /* 0xffffffb400007947 */ /* 0x000fea000383ffff */
.L_x_78:
[----:B-1----:R-:W-:-:S07]  /*9430*/  MOV R0, UR7 ;  /* 0x0000000700007c02 */ /* 0x002fce0008000f00 */
.L_x_164:
[----:B-1----:R1:W3:Y:S02]  /*9440*/  SYNCS.PHASECHK.TRANS64.TRYWAIT P0, [R0+URZ+0x48], R2 ;  /* 0x00004802000075a7 */ /* 0x0022e400080011ff */
[----:B---3--:R-:W-:Y:S05]  /*9450*/  @!P0 NANOSLEEP.SYNCS 0x989680 ;  /* 0x009896800000895d */ /* 0x008fea0003900000 */
[----:B------:R-:W3:Y:S02]  /*9460*/  @!P0 SYNCS.PHASECHK.TRANS64 P0, [R0+URZ+0x48], R2 ;  /* 0x00004802000085a7 */ /* 0x000ee400080010ff */
[----:B---3--:R-:W-:Y:S05]  /*9470*/  @!P0 BRA `(.L_x_164) ;  /* 0xfffffffc00f08947 */ /* 0x008fea000383ffff */
[----:B------:R-:W-:Y:S05]  /*9480*/  BRA `(.L_x_165) ;  /* 0xffffffb000f07947 */ /* 0x000fea000383ffff */
.L_x_79:
[----:B-1----:R-:W-:-:S07]  /*9490*/  MOV R0, UR7 ;  /* 0x0000000700007c02 */ /* 0x002fce0008000f00 */
.L_x_166:
[----:B-1----:R1:W3:Y:S02]  /*94a0*/  SYNCS.PHASECHK.TRANS64.TRYWAIT P0, [R0+URZ+0x50], R2 ;  /* 0x00005002000075a7 */ /* 0x0022e400080011ff */
[----:B---3--:R-:W-:Y:S05]  /*94b0*/  @!P0 NANOSLEEP.SYNCS 0x989680 ;  /* 0x009896800000895d */ /* 0x008fea0003900000 */
[----:B------:R-:W3:Y:S02]  /*94c0*/  @!P0 SYNCS.PHASECHK.TRANS64 P0, [R0+URZ+0x50], R2 ;  /* 0x00005002000085a7 */ /* 0x000ee400080010ff */
[----:B---3--:R-:W-:Y:S05]  /*94d0*/  @!P0 BRA `(.L_x_166) ;  /* 0xfffffffc00f08947 */ /* 0x008fea000383ffff */
[----:B------:R-:W-:Y:S05]  /*94e0*/  BRA `(.L_x_167) ;  /* 0xffffffb000e07947 */ /* 0x000fea000383ffff */
.L_x_81:
[----:B--2---:R2:W4:Y:S02]  /*94f0*/  SYNCS.PHASECHK.TRANS64.TRYWAIT P0, [R0+URZ+0x70], R2 ;  /* 0x00007002000075a7 */ /* 0x00452400080011ff */
[----:B----4-:R-:W-:Y:S05]  /*9500*/  @!P0 NANOSLEEP.SYNCS 0x989680 ;  /* 0x009896800000895d */ /* 0x010fea0003900000 */
[----:B------:R-:W4:Y:S02]  /*9510*/  @!P0 SYNCS.PHASECHK.TRANS64 P0, [R0+URZ+0x70], R2 ;  /* 0x00007002000085a7 */ /* 0x000f2400080010ff */
[----:B----4-:R-:W-:Y:S05]  /*9520*/  @!P0 BRA `(.L_x_81) ;  /* 0xfffffffc00f08947 */ /* 0x010fea000383ffff */
[----:B------:R-:W-:Y:S05]  /*9530*/  BRA `(.L_x_168) ;  /* 0xffffffb400a87947 */ /* 0x000fea000383ffff */
.L_x_92:
[----:B-1----:R-:W-:Y:S04]  /*9540*/  MOV R2, UR48 ;  /* 0x0000003000027c02 */ /* 0x002fe80008000f00 */
[----:B------:R1:W3:Y:S03]  /*9550*/  SYNCS.PHASECHK.TRANS64.TRYWAIT P1, [R2+URZ+0x20], R3 ;  /* 0x00002003020075a7 */ /* 0x0002e600080211ff */
[----:B---3--:R-:W-:Y:S05]  /*9560*/  @!P1 NANOSLEEP.SYNCS 0x989680 ;  /* 0x009896800000995d */ /* 0x008fea0003900000 */
[----:B------:R-:W3:Y:S02]  /*9570*/  @!P1 SYNCS.PHASECHK.TRANS64 P1, [R2+URZ+0x20], R3 ;  /* 0x00002003020095a7 */ /* 0x000ee400080210ff */
[----:B---3--:R-:W-:Y:S05]  /*9580*/  @!P1 BRA `(.L_x_92) ;  /* 0xfffffffc00ec9947 */ /* 0x008fea000383ffff */
[----:B------:R-:W-:Y:S05]  /*9590*/  BRA `(.L_x_91) ;  /* 0xffffffc000b47947 */ /* 0x000fea000383ffff */
.L_x_94:
[----:B-1----:R1:W4:Y:S02]  /*95a0*/  SYNCS.PHASECHK.TRANS64.TRYWAIT P0, [R64+URZ+0x90], R0 ;  /* 0x00009000400075a7 */ /* 0x00232400080011ff */
[----:B----4-:R-:W-:Y:S05]  /*95b0*/  @!P0 NANOSLEEP.SYNCS 0x989680 ;  /* 0x009896800000895d */ /* 0x010fea0003900000 */
[----:B------:R-:W4:Y:S02]  /*95c0*/  @!P0 SYNCS.PHASECHK.TRANS64 P0, [R64+URZ+0x90], R0 ;  /* 0x00009000400085a7 */ /* 0x000f2400080010ff */
[----:B----4-:R-:W-:Y:S05]  /*95d0*/  @!P0 BRA `(.L_x_94) ;  /* 0xfffffffc00f08947 */ /* 0x010fea000383ffff */
[----:B------:R-:W-:Y:S05]  /*95e0*/  BRA `(.L_x_93) ;  /* 0xffffffc000dc7947 */ /* 0x000fea000383ffff */
.L_x_103:
[----:B--2---:R2:W4:Y:S02]  /*95f0*/  SYNCS.PHASECHK.TRANS64.TRYWAIT P0, [R2+URZ+0x20], R0 ;  /* 0x00002000020075a7 */ /* 0x00452400080011ff */
[----:B----4-:R-:W-:Y:S05]  /*9600*/  @!P0 NANOSLEEP.SYNCS 0x989680 ;  /* 0x009896800000895d */ /* 0x010fea0003900000 */
[----:B------:R-:W4:Y:S02]  /*9610*/  @!P0 SYNCS.PHASECHK.TRANS64 P0, [R2+URZ+0x20], R0 ;  /* 0x00002000020085a7 */ /* 0x000f2400080010ff */
[----:B----4-:R-:W-:Y:S05]  /*9620*/  @!P0 BRA `(.L_x_103) ;  /* 0xfffffffc00f08947 */ /* 0x010fea000383ffff */
[----:B------:R-:W-:Y:S05]  /*9630*/  BRA `(.L_x_102) ;  /* 0xffffffcc00b87947 */ /* 0x000fea000383ffff */
.L_x_111:
[----:B--2---:R2:W4:Y:S02]  /*9640*/  SYNCS.PHASECHK.TRANS64.TRYWAIT P0, [R0+URZ+0x20], R6 ;  /* 0x00002006000075a7 */ /* 0x00452400080011ff */
[----:B----4-:R-:W-:Y:S05]  /*9650*/  @!P0 NANOSLEEP.SYNCS 0x989680 ;  /* 0x009896800000895d */ /* 0x010fea0003900000 */
[----:B------:R-:W4:Y:S02]  /*9660*/  @!P0 SYNCS.PHASECHK.TRANS64 P0, [R0+URZ+0x20], R6 ;  /* 0x00002006000085a7 */ /* 0x000f2400080010ff */
[----:B----4-:R-:W-:Y:S05]  /*9670*/  @!P0 BRA `(.L_x_111) ;  /* 0xfffffffc00f08947 */ /* 0x010fea000383ffff */
[----:B------:R-:W-:Y:S05]  /*9680*/  BRA `(.L_x_110) ;  /* 0xffffffd800b87947 */ /* 0x000fea000383ffff */
.L_x_119:
[----:B--2---:R2:W4:Y:S02]  /*9690*/  SYNCS.PHASECHK.TRANS64.TRYWAIT P0, [R0+URZ+0x20], R5 ;  /* 0x00002005000075a7 */ /* 0x00452400080011ff */
[----:B----4-:R-:W-:Y:S05]  /*96a0*/  @!P0 NANOSLEEP.SYNCS 0x989680 ;  /* 0x009896800000895d */ /* 0x010fea0003900000 */
[----:B------:R-:W4:Y:S02]  /*96b0*/  @!P0 SYNCS.PHASECHK.TRANS64 P0, [R0+URZ+0x20], R5 ;  /* 0x00002005000085a7 */ /* 0x000f2400080010ff */
[----:B----4-:R-:W-:Y:S05]  /*96c0*/  @!P0 BRA `(.L_x_119) ;  /* 0xfffffffc00f08947 */ /* 0x010fea000383ffff */
[----:B------:R-:W-:Y:S05]  /*96d0*/  BRA `(.L_x_118) ;  /* 0xffffffe400b87947 */ /* 0x000fea000383ffff */
        .weak           $__internal_0_$__cuda_sm10x_tcgen05_guardrail_trap_col_being_dealloced_not_returned_by_alloc
        .type           $__internal_0_$__cuda_sm10x_tcgen05_guardrail_trap_col_being_dealloced_not_returned_by_alloc,@function
        .size           $__internal_0_$__cuda_sm10x_tcgen05_guardrail_trap_col_being_dealloced_not_returned_by_alloc,($__internal_1_$__cuda_sm10x_tcgen05_guardrail_trap_phase_invalid_during_alloc - $__internal_0_$__cuda_sm10x_tcgen05_guardrail_trap_col_being_dealloced_not_returned_by_alloc)
$__internal_0_$__cuda_sm10x_tcgen05_guardrail_trap_col_being_dealloced_not_returned_by_alloc:
[----:B------:R-:W-:Y:S05]  /*96e0*/  BPT.TRAP 0x1 ;  /* 0x000000040000795c */ /* 0x000fea0000300000 */
[----:B------:R-:W-:-:S04]  /*96f0*/  HFMA2 R3, -RZ, RZ, 0, 0 ;  /* 0x00000000ff037431 */ /* 0x000fc800000001ff */
[----:B------:R-:W-:Y:S05]  /*9700*/  RET.REL.NODEC R2 `(_ZN7cutlass13device_kernelINS_4gemm6kernel13GemmUniversalIN4cute5tupleIJiiiiEEENS1_10collective13CollectiveMmaINS1_35MainloopSm100TmaUmmaWarpSpecializedILi2ELi2ELi4ENS5_IJNS4_1CILi1EEESB_SB_EEEEENS5_IJNSA_ILi128EEESE_NSA_ILi64EEEEEENS_6half_tENS5_IJlSB_lEEESH_NS5_IJSB_llEEENS4_8TiledMMAINS4_8MMA_AtomIJNS4_20SM100_MMA_F16BF16_SSISH_SH_fLi128ELi128ELNS4_4UMMA5MajorE0ELSO_1ELNSN_7ScaleInE0ELSP_0EEEEEENS4_6LayoutISC_NS5_IJNSA_ILi0EEEST_ST_EEEEENS5_IJNS4_10UnderscoreESW_SW_EEEEENS4_13SM90_TMA_LOADENS4_14ComposedLayoutINS4_7SwizzleILi3ELi4ELi3EEENS4_18smem_ptr_flag_bitsILi16EEENSS_INS5_IJNSA_ILi8EEESF_EEENS5_IJSF_SB_EEEEEEEvNS4_8identityESZ_NS10_IS12_S14_NSS_INS5_IJSF_S15_EEENS5_IJSB_SF_EEEEEEEvS1A_EENS_8epilogue10collective18CollectiveEpilogueINS1G_23Sm100TmaWarpSpecializedILi4ELi2ELi32ELb1ELb0EEEJSG_NS5_IJNSS_ISE_SB_EENSS_INSA_ILi32EEESB_EEEEESH_SI_SH_SI_NS1G_6fusion15FusionCallbacksIS1K_NS1P_17LinearCombinationISH_fSH_fLNS_15FloatRoundStyleE2EEESG_S1O_JEEENS4_5SM1004TMEM4LOAD26SM100_TMEM_LOAD_32dp32b32xESZ_NS10_INS11_ILi2ELi4ELi3EEES14_NSS_INS5_IJS15_S1M_EEENS5_IJS1M_SB_EEEEEEENS4_39AutoVectorizingCopyWithAssumedAlignmentILi128EEENS4_14SM90_TMA_STOREES23_S25_S25_EEEvvEEEEvNT_6ParamsE) ;  /* 0xffffff68023c7950 */ /* 0x000fea0003c3ffff */
        .weak           $__internal_1_$__cuda_sm10x_tcgen05_guardrail_trap_phase_invalid_during_alloc
        .type           $__internal_1_$__cuda_sm10x_tcgen05_guardrail_trap_phase_invalid_during_alloc,@function
        .size           $__internal_1_$__cuda_sm10x_tcgen05_guardrail_trap_phase_invalid_during_alloc,($__internal_2_$__cuda_sm10x_tcgen05_guardrail_trap_unallocated_columns_being_dealloced - $__internal_1_$__cuda_sm10x_tcgen05_guardrail_trap_phase_invalid_during_alloc)
$__internal_1_$__cuda_sm10x_tcgen05_guardrail_trap_phase_invalid_during_alloc:
[----:B------:R-:W-:Y:S05]  /*9710*/  BPT.TRAP 0x1 ;  /* 0x000000040000795c */ /* 0x000fea0000300000 */
[----:B------:R-:W-:-:S04]  /*9720*/  MOV R3, 0x0 ;  /* 0x0000000000037802 */ /* 0x000fc80000000f00 */
[----:B------:R-:W-:Y:S05]  /*9730*/  RET.REL.NODEC R2 `(_ZN7cutlass13device_kernelINS_4gemm6kernel13GemmUniversalIN4cute5tupleIJiiiiEEENS1_10collective13CollectiveMmaINS1_35MainloopSm100TmaUmmaWarpSpecializedILi2ELi2ELi4ENS5_IJNS4_1CILi1EEESB_SB_EEEEENS5_IJNSA_ILi128EEESE_NSA_ILi64EEEEEENS_6half_tENS5_IJlSB_lEEESH_NS5_IJSB_llEEENS4_8TiledMMAINS4_8MMA_AtomIJNS4_20SM100_MMA_F16BF16_SSISH_SH_fLi128ELi128ELNS4_4UMMA5MajorE0ELSO_1ELNSN_7ScaleInE0ELSP_0EEEEEENS4_6LayoutISC_NS5_IJNSA_ILi0EEEST_ST_EEEEENS5_IJNS4_10UnderscoreESW_SW_EEEEENS4_13SM90_TMA_LOADENS4_14ComposedLayoutINS4_7SwizzleILi3ELi4ELi3EEENS4_18smem_ptr_flag_bitsILi16EEENSS_INS5_IJNSA_ILi8EEESF_EEENS5_IJSF_SB_EEEEEEEvNS4_8identityESZ_NS10_IS12_S14_NSS_INS5_IJSF_S15_EEENS5_IJSB_SF_EEEEEEEvS1A_EENS_8epilogue10collective18CollectiveEpilogueINS1G_23Sm100TmaWarpSpecializedILi4ELi2ELi32ELb1ELb0EEEJSG_NS5_IJNSS_ISE_SB_EENSS_INSA_ILi32EEESB_EEEEESH_SI_SH_SI_NS1G_6fusion15FusionCallbacksIS1K_NS1P_17LinearCombinationISH_fSH_fLNS_15FloatRoundStyleE2EEESG_S1O_JEEENS4_5SM1004TMEM4LOAD26SM100_TMEM_LOAD_32dp32b32xESZ_NS10_INS11_ILi2ELi4ELi3EEES14_NSS_INS5_IJS15_S1M_EEENS5_IJS1M_SB_EEEEEEENS4_39AutoVectorizingCopyWithAssumedAlignmentILi128EEENS4_14SM90_TMA_STOREES23_S25_S25_EEEvvEEEEvNT_6ParamsE) ;  /* 0xffffff6802307950 */ /* 0x000fea0003c3ffff */
        .weak           $__internal_2_$__cuda_sm10x_tcgen05_guardrail_trap_unallocated_columns_being_dealloced
        .type           $__internal_2_$__cuda_sm10x_tcgen05_guardrail_trap_unallocated_columns_being_dealloced,@function
        .size           $__internal_2_$__cuda_sm10x_tcgen05_guardrail_trap_unallocated_columns_being_dealloced,(.L_x_170 - $__internal_2_$__cuda_sm10x_tcgen05_guardrail_trap_unallocated_columns_being_dealloced)
$__internal_2_$__cuda_sm10x_tcgen05_guardrail_trap_unallocated_columns_being_dealloced:
[----:B------:R-:W-:Y:S05]  /*9740*/  BPT.TRAP 0x1 ;  /* 0x000000040000795c */ /* 0x000fea0000300000 */
[----:B------:R-:W-:-:S04]  /*9750*/  HFMA2 R3, -RZ, RZ, 0, 0 ;  /* 0x00000000ff037431 */ /* 0x000fc800000001ff */
[----:B------:R-:W-:Y:S05]  /*9760*/  RET.REL.NODEC R2 `(_ZN7cutlass13device_kernelINS_4gemm6kernel13GemmUniversalIN4cute5tupleIJiiiiEEENS1_10collective13CollectiveMmaINS1_35MainloopSm100TmaUmmaWarpSpecializedILi2ELi2ELi4ENS5_IJNS4_1CILi1EEESB_SB_EEEEENS5_IJNSA_ILi128EEESE_NSA_ILi64EEEEEENS_6half_tENS5_IJlSB_lEEESH_NS5_IJSB_llEEENS4_8TiledMMAINS4_8MMA_AtomIJNS4_20SM100_MMA_F16BF16_SSISH_SH_fLi128ELi128ELNS4_4UMMA5MajorE0ELSO_1ELNSN_7ScaleInE0ELSP_0EEEEEENS4_6LayoutISC_NS5_IJNSA_ILi0EEEST_ST_EEEEENS5_IJNS4_10UnderscoreESW_SW_EEEEENS4_13SM90_TMA_LOADENS4_14ComposedLayoutINS4_7SwizzleILi3ELi4ELi3EEENS4_18smem_ptr_flag_bitsILi16EEENSS_INS5_IJNSA_ILi8EEESF_EEENS5_IJSF_SB_EEEEEEEvNS4_8identityESZ_NS10_IS12_S14_NSS_INS5_IJSF_S15_EEENS5_IJSB_SF_EEEEEEEvS1A_EENS_8epilogue10collective18CollectiveEpilogueINS1G_23Sm100TmaWarpSpecializedILi4ELi2ELi32ELb1ELb0EEEJSG_NS5_IJNSS_ISE_SB_EENSS_INSA_ILi32EEESB_EEEEESH_SI_SH_SI_NS1G_6fusion15FusionCallbacksIS1K_NS1P_17LinearCombinationISH_fSH_fLNS_15FloatRoundStyleE2EEESG_S1O_JEEENS4_5SM1004TMEM4LOAD26SM100_TMEM_LOAD_32dp32b32xESZ_NS10_INS11_ILi2ELi4ELi3EEES14_NSS_INS5_IJS15_S1M_EEENS5_IJS1M_SB_EEEEEEENS4_39AutoVectorizingCopyWithAssumedAlignmentILi128EEENS4_14SM90_TMA_STOREES23_S25_S25_EEEvvEEEEvNT_6ParamsE) ;  /* 0xffffff6802247950 */ /* 0x000fea0003c3ffff */
.L_x_169:
[----:B------:R-:W-:-:S00]  /*9770*/  BRA `(.L_x_169) ;  /* 0xfffffffc00fc7947 */ /* 0x000fc0000383ffff */
[----:B------:R-:W-:-:S00]  /*9780*/  NOP ;  /* 0x0000000000007918 */ /* 0x000fc00000000000 */
[----:B------:R-:W-:-:S00]  /*9790*/  NOP ;  /* 0x0000000000007918 */ /* 0x000fc00000000000 */
[----:B------:R-:W-:-:S00]  /*97a0*/  NOP ;  /* 0x0000000000007918 */ /* 0x000fc00000000000 */
[----:B------:R-:W-:-:S00]  /*97b0*/  NOP ;  /* 0x0000000000007918 */ /* 0x000fc00000000000 */
[----:B------:R-:W-:-:S00]  /*97c0*/  NOP ;  /* 0x0000000000007918 */ /* 0x000fc00000000000 */
[----:B------:R-:W-:-:S00]  /*97d0*/  NOP ;  /* 0x0000000000007918 */ /* 0x000fc00000000000 */
[----:B------:R-:W-:-:S00]  /*97e0*/  NOP ;  /* 0x0000000000007918 */ /* 0x000fc00000000000 */
[----:B------:R-:W-:-:S00]  /*97f0*/  NOP ;  /* 0x0000000000007918 */ /* 0x000fc00000000000 */
.L_x_170:


//--------------------- .nv.global.init           --------------------------
	.section	.nv.global.init,"aw",@progbits
.nv.global.init:
	.type		$str$27,@object
	.size		$str$27,($str$28 - $str$27)
$str$27:
        /*0000*/ 	.byte	0x28, 0x61, 0x64, 0x64, 0x72, 0x65, 0x73, 0x73, 0x20, 0x26, 0x20, 0x6d, 0x61, 0x73, 0x6b, 0x29
        /*0010*/ 	.byte	0x20, 0x3d, 0x3d, 0x20, 0x30, 0x00
	.type		$str$28,@object
	.size		$str$28,($str$26 - $str$28)
$str$28:
        /*0016*/ 	.byte	0x2f, 0x74, 0x6d, 0x70, 0x2f, 0x63, 0x75, 0x74, 0x6c, 0x61, 0x73, 0x73, 0x5f, 0x73, 0x77, 0x65
        /*0026*/ 	.byte	0x65, 0x70, 0x5f, 0x73, 0x72, 0x63, 0x2f, 0x69, 0x6e, 0x63, 0x6c, 0x75, 0x64, 0x65, 0x2f, 0x63
        /*0036*/ 	.byte	0x75, 0x74, 0x65, 0x2f, 0x70, 0x6f, 0x69, 0x6e, 0x74, 0x65, 0x72, 0x5f, 0x66, 0x6c, 0x61, 0x67
        /*0046*/ 	.byte	0x67, 0x65, 0x64, 0x2e, 0x68, 0x70, 0x70, 0x00
	.type		$str$26,@object
	.size		$str$26,($str$25 - $str$26)
$str$26:
        /*004e*/ 	.byte	0x2f, 0x74, 0x6d, 0x70, 0x2f, 0x63, 0x75, 0x74, 0x6c, 0x61, 0x73, 0x73, 0x5f, 0x73, 0x77, 0x65
        /*005e*/ 	.byte	0x65, 0x70, 0x5f, 0x73, 0x72, 0x63, 0x2f, 0x69, 0x6e, 0x63, 0x6c, 0x75, 0x64, 0x65, 0x2f, 0x63
        /*006e*/ 	.byte	0x75, 0x74, 0x65, 0x2f, 0x61, 0x74, 0x6f, 0x6d, 0x2f, 0x63, 0x6f, 0x70, 0x79, 0x5f, 0x74, 0x72
        /*007e*/ 	.byte	0x61, 0x69, 0x74, 0x73, 0x5f, 0x73, 0x6d, 0x31, 0x30, 0x30, 0x2e, 0x68, 0x70, 0x70, 0x00
	.type		$str$25,@object
	.size		$str$25,(__unnamed_1 - $str$25)
$str$25:
        /*008d*/ 	.byte	0x28, 0x28, 0x75, 0x69, 0x6e, 0x74, 0x33, 0x32, 0x5f, 0x74, 0x28, 0x74, 0x68, 0x72, 0x65, 0x61
        /*009d*/ 	.byte	0x64, 0x49, 0x64, 0x78, 0x2e, 0x78, 0x29, 0x20, 0x2f, 0x20, 0x33, 0x32, 0x29, 0x20, 0x25, 0x20
        /*00ad*/ 	.byte	0x34, 0x29, 0x20, 0x3d, 0x3d, 0x20, 0x28, 0x28, 0x28, 0x74, 0x6d, 0x65, 0x6d, 0x5f, 0x61, 0x64
        /*00bd*/ 	.byte	0x64, 0x72, 0x20, 0x3e, 0x3e, 0x20, 0x31, 0x36, 0x29, 0x20, 0x2f, 0x20, 0x33, 0x32, 0x29, 0x20
        /*00cd*/ 	.byte	0x25, 0x20, 0x34, 0x29, 0x00
	.type		__unnamed_1,@object
	.size		__unnamed_1,(__unnamed_2 - __unnamed_1)
__unnamed_1:
        /*00d2*/ 	.byte	0x61, 0x75, 0x74, 0x6f, 0x20, 0x63, 0x75, 0x74, 0x65, 0x3a, 0x3a, 0x61, 0x73, 0x5f, 0x70, 0x6f
        /* <DEDUP_REMOVED lines=24> */
        /*0262*/ 	.byte	0x3e, 0x3e, 0x3e, 0x3e, 0x5d, 0x00
	.type		__unnamed_2,@object
	.size		__unnamed_2,(.L_2 - __unnamed_2)
__unnamed_2:
        /* <DEDUP_REMOVED lines=42> */
        /*0508*/ 	.byte	0x3e, 0x3e, 0x5d, 0x00
.L_2:


//--------------------- .nv.shared._ZN7cutlass13device_kernelINS_4gemm6kernel13GemmUniversalIN4cute5tupleIJiiiiEEENS1_10collective13CollectiveMmaINS1_35MainloopSm100TmaUmmaWarpSpecializedILi2ELi2ELi4ENS5_IJNS4_1CILi1EEESB_SB_EEEEENS5_IJNSA_ILi128EEESE_NSA_ILi64EEEEEENS_6half_tENS5_IJlSB_lEEESH_NS5_IJSB_llEEENS4_8TiledMMAINS4_8MMA_AtomIJNS4_20SM100_MMA_F16BF16_SSISH_SH_fLi128ELi128ELNS4_4UMMA5MajorE0ELSO_1ELNSN_7ScaleInE0ELSP_0EEEEEENS4_6LayoutISC_NS5_IJNSA_ILi0EEEST_ST_EEEEENS5_IJNS4_10UnderscoreESW_SW_EEEEENS4_13SM90_TMA_LOADENS4_14ComposedLayoutINS4_7SwizzleILi3ELi4ELi3EEENS4_18smem_ptr_flag_bitsILi16EEENSS_INS5_IJNSA_ILi8EEESF_EEENS5_IJSF_SB_EEEEEEEvNS4_8identityESZ_NS10_IS12_S14_NSS_INS5_IJSF_S15_EEENS5_IJSB_SF_EEEEEEEvS1A_EENS_8epilogue10collective18CollectiveEpilogueINS1G_23Sm100TmaWarpSpecializedILi4ELi2ELi32ELb1ELb0EEEJSG_NS5_IJNSS_ISE_SB_EENSS_INSA_ILi32EEESB_EEEEESH_SI_SH_SI_NS1G_6fusion15FusionCallbacksIS1K_NS1P_17LinearCombinationISH_fSH_fLNS_15FloatRoundStyleE2EEESG_S1O_JEEENS4_5SM1004TMEM4LOAD26SM100_TMEM_LOAD_32dp32b32xESZ_NS10_INS11_ILi2ELi4ELi3EEES14_NSS_INS5_IJS15_S1M_EEENS5_IJS1M_SB_EEEEEEENS4_39AutoVectorizingCopyWithAssumedAlignmentILi128EEENS4_14SM90_TMA_STOREES23_S25_S25_EEEvvEEEEvNT_6ParamsE --------------------------
	.section	.nv.shared._ZN7cutlass13device_kernelINS_4gemm6kernel13GemmUniversalIN4cute5tupleIJiiiiEEENS1_10collective13CollectiveMmaINS1_35MainloopSm100TmaUmmaWarpSpecializedILi2ELi2ELi4ENS5_IJNS4_1CILi1EEESB_SB_EEEEENS5_IJNSA_ILi128EEESE_NSA_ILi64EEEEEENS_6half_tENS5_IJlSB_lEEESH_NS5_IJSB_llEEENS4_8TiledMMAINS4_8MMA_AtomIJNS4_20SM100_MMA_F16BF16_SSISH_SH_fLi128ELi128ELNS4_4UMMA5MajorE0ELSO_1ELNSN_7ScaleInE0ELSP_0EEEEEENS4_6LayoutISC_NS5_IJNSA_ILi0EEEST_ST_EEEEENS5_IJNS4_10UnderscoreESW_SW_EEEEENS4_13SM90_TMA_LOADENS4_14ComposedLayoutINS4_7SwizzleILi3ELi4ELi3EEENS4_18smem_ptr_flag_bitsILi16EEENSS_INS5_IJNSA_ILi8EEESF_EEENS5_IJSF_SB_EEEEEEEvNS4_8identityESZ_NS10_IS12_S14_NSS_INS5_IJSF_S15_EEENS5_IJSB_SF_EEEEEEEvS1A_EENS_8epilogue10collective18CollectiveEpilogueINS1G_23Sm100TmaWarpSpecializedILi4ELi2ELi32ELb1ELb0EEEJSG_NS5_IJNSS_ISE_SB_EENSS_INSA_ILi32EEESB_EEEEESH_SI_SH_SI_NS1G_6fusion15FusionCallbacksIS1K_NS1P_17LinearCombinationISH_fSH_fLNS_15FloatRoundStyleE2EEESG_S1O_JEEENS4_5SM1004TMEM4LOAD26SM100_TMEM_LOAD_32dp32b32xESZ_NS10_INS11_ILi2ELi4ELi3EEES14_NSS_INS5_IJS15_S1M_EEENS5_IJS1M_SB_EEEEEEENS4_39AutoVectorizingCopyWithAssumedAlignmentILi128EEENS4_14SM90_TMA_STOREES23_S25_S25_EEEvvEEEEvNT_6ParamsE,"aw",@nobits
	.sectionflags	@""
	.align	16
	.zero		1024


//--------------------- .nv.shared.reserved.0     --------------------------
	.section	.nv.shared.reserved.0,"aw",@nobits
	.weak		__nv_reservedSMEM_offset_0_alias
	.size		__nv_reservedSMEM_offset_0_alias, 0, 64
	.other		__nv_reservedSMEM_offset_0_alias,@"STO_CUDA_RESERVED_SHARED STV_DEFAULT"
__nv_reservedSMEM_offset_0_alias:
	.zero		0
.nv.shared.reserved.0:
	.zero		64
	.weak		__nv_reservedSMEM_tcgen05_partition
	.type		__nv_reservedSMEM_tcgen05_partition,@object
	.size		__nv_reservedSMEM_tcgen05_partition,(.L_0 - __nv_reservedSMEM_tcgen05_partition)
__nv_reservedSMEM_tcgen05_partition:
	.zero		32
.L_0:


//--------------------- .nv.global                --------------------------
	.section	.nv.global,"aw",@nobits
.nv.global:
	.type		_ZN40_INTERNAL_3487e5e9_4_k_cu_562d52a8_225554cute1_E,@object
	.size		_ZN40_INTERNAL_3487e5e9_4_k_cu_562d52a8_225554cute1_E,(_ZN40_INTERNAL_3487e5e9_4_k_cu_562d52a8_225554cuda3std3__45__cpo6cbeginE - _ZN40_INTERNAL_3487e5e9_4_k_cu_562d52a8_225554cute1_E)
_ZN40_INTERNAL_3487e5e9_4_k_cu_562d52a8_225554cute1_E:
	.zero		1
	.type		_ZN40_INTERNAL_3487e5e9_4_k_cu_562d52a8_225554cuda3std3__45__cpo6cbeginE,@object
	.size		_ZN40_INTERNAL_3487e5e9_4_k_cu_562d52a8_225554cuda3std3__45__cpo6cbeginE,(_ZN40_INTERNAL_3487e5e9_4_k_cu_562d52a8_225554cuda3std3__48in_placeE - _ZN40_INTERNAL_3487e5e9_4_k_cu_562d52a8_225554cuda3std3__45__cpo6cbeginE)
_ZN40_INTERNAL_3487e5e9_4_k_cu_562d52a8_225554cuda3std3__45__cpo6cbeginE:
	.zero		1
	.type		_ZN40_INTERNAL_3487e5e9_4_k_cu_562d52a8_225554cuda3std3__48in_placeE,@object
	.size		_ZN40_INTERNAL_3487e5e9_4_k_cu_562d52a8_225554cuda3std3__48in_placeE,(_ZN40_INTERNAL_3487e5e9_4_k_cu_562d52a8_225554cuda3std6ranges3__45__cpo9iter_moveE - _ZN40_INTERNAL_3487e5e9_4_k_cu_562d52a8_225554cuda3std3__48in_placeE)
_ZN40_INTERNAL_3487e5e9_4_k_cu_562d52a8_225554cuda3std3__48in_placeE:
	.zero		1
	.type		_ZN40_INTERNAL_3487e5e9_4_k_cu_562d52a8_225554cuda3std6ranges3__45__cpo9iter_moveE,@object
	.size		_ZN40_INTERNAL_3487e5e9_4_k_cu_562d52a8_225554cuda3std6ranges3__45__cpo9iter_moveE,(_ZN40_INTERNAL_3487e5e9_4_k_cu_562d52a8_225554cuda3std3__45__cpo5beginE - _ZN40_INTERNAL_3487e5e9_4_k_cu_562d52a8_225554cuda3std6ranges3__45__cpo9iter_moveE)
_ZN40_INTERNAL_3487e5e9_4_k_cu_562d52a8_225554cuda3std6ranges3__45__cpo9iter_moveE:
	.zero		1
	.type		_ZN40_INTERNAL_3487e5e9_4_k_cu_562d52a8_225554cuda3std3__45__cpo5beginE,@object
	.size		_ZN40_INTERNAL_3487e5e9_4_k_cu_562d52a8_225554cuda3std3__45__cpo5beginE,(_ZN40_INTERNAL_3487e5e9_4_k_cu_562d52a8_225554cuda3std3__442_GLOBAL__N__3487e5e9_4_k_cu_562d52a8_225556ignoreE - _ZN40_INTERNAL_3487e5e9_4_k_cu_562d52a8_225554cuda3std3__45__cpo5beginE)
_ZN40_INTERNAL_3487e5e9_4_k_cu_562d52a8_225554cuda3std3__45__cpo5beginE:
	.zero		1
	.type		_ZN40_INTERNAL_3487e5e9_4_k_cu_562d52a8_225554cuda3std3__442_GLOBAL__N__3487e5e9_4_k_cu_562d52a8_225556ignoreE,@object
	.size		_ZN40_INTERNAL_3487e5e9_4_k_cu_562d52a8_225554cuda3std3__442_GLOBAL__N__3487e5e9_4_k_cu_562d52a8_225556ignoreE,(_ZN40_INTERNAL_3487e5e9_4_k_cu_562d52a8_225554cute7productE - _ZN40_INTERNAL_3487e5e9_4_k_cu_562d52a8_225554cuda3std3__442_GLOBAL__N__3487e5e9_4_k_cu_562d52a8_225556ignoreE)
_ZN40_INTERNAL_3487e5e9_4_k_cu_562d52a8_225554cuda3std3__442_GLOBAL__N__3487e5e9_4_k_cu_562d52a8_225556ignoreE:
	.zero		1
	.type		_ZN40_INTERNAL_3487e5e9_4_k_cu_562d52a8_225554cute7productE,@object
	.size		_ZN40_INTERNAL_3487e5e9_4_k_cu_562d52a8_225554cute7productE,(_ZN40_INTERNAL_3487e5e9_4_k_cu_562d52a8_225554cuda3std3__45__cpo3endE - _ZN40_INTERNAL_3487e5e9_4_k_cu_562d52a8_225554cute7productE)
_ZN40_INTERNAL_3487e5e9_4_k_cu_562d52a8_225554cute7productE:
	.zero		1
	.type		_ZN40_INTERNAL_3487e5e9_4_k_cu_562d52a8_225554cuda3std3__45__cpo3endE,@object
	.size		_ZN40_INTERNAL_3487e5e9_4_k_cu_562d52a8_225554cuda3std3__45__cpo3endE,(_ZN40_INTERNAL_3487e5e9_4_k_cu_562d52a8_225554cuda3std3__419piecewise_constructE - _ZN40_INTERNAL_3487e5e9_4_k_cu_562d52a8_225554cuda3std3__45__cpo3endE)
_ZN40_INTERNAL_3487e5e9_4_k_cu_562d52a8_225554cuda3std3__45__cpo3endE:
	.zero		1
	.type		_ZN40_INTERNAL_3487e5e9_4_k_cu_562d52a8_225554cuda3std3__419piecewise_constructE,@object
	.size		_ZN40_INTERNAL_3487e5e9_4_k_cu_562d52a8_225554cuda3std3__419piecewise_constructE,(_ZN40_INTERNAL_3487e5e9_4_k_cu_562d52a8_225554cuda3std3__45__cpo4cendE - _ZN40_INTERNAL_3487e5e9_4_k_cu_562d52a8_225554cuda3std3__419piecewise_constructE)
_ZN40_INTERNAL_3487e5e9_4_k_cu_562d52a8_225554cuda3std3__419piecewise_constructE:
	.zero		1
	.type		_ZN40_INTERNAL_3487e5e9_4_k_cu_562d52a8_225554cuda3std3__45__cpo4cendE,@object
	.size		_ZN40_INTERNAL_3487e5e9_4_k_cu_562d52a8_225554cuda3std3__45__cpo4cendE,(_ZN40_INTERNAL_3487e5e9_4_k_cu_562d52a8_225554cuda3std6ranges3__45__cpo4swapE - _ZN40_INTERNAL_3487e5e9_4_k_cu_562d52a8_225554cuda3std3__45__cpo4cendE)
_ZN40_INTERNAL_3487e5e9_4_k_cu_562d52a8_225554cuda3std3__45__cpo4cendE:
	.zero		1
	.type		_ZN40_INTERNAL_3487e5e9_4_k_cu_562d52a8_225554cuda3std6ranges3__45__cpo4swapE,@object
	.size		_ZN40_INTERNAL_3487e5e9_4_k_cu_562d52a8_225554cuda3std6ranges3__45__cpo4swapE,(.L_10 - _ZN40_INTERNAL_3487e5e9_4_k_cu_562d52a8_225554cuda3std6ranges3__45__cpo4swapE)
_ZN40_INTERNAL_3487e5e9_4_k_cu_562d52a8_225554cuda3std6ranges3__45__cpo4swapE:
	.zero		1
.L_10:


//--------------------- .nv.constant0._ZN7cutlass13device_kernelINS_4gemm6kernel13GemmUniversalIN4cute5tupleIJiiiiEEENS1_10collective13CollectiveMmaINS1_35MainloopSm100TmaUmmaWarpSpecializedILi2ELi2ELi4ENS5_IJNS4_1CILi1EEESB_SB_EEEEENS5_IJNSA_ILi128EEESE_NSA_ILi64EEEEEENS_6half_tENS5_IJlSB_lEEESH_NS5_IJSB_llEEENS4_8TiledMMAINS4_8MMA_AtomIJNS4_20SM100_MMA_F16BF16_SSISH_SH_fLi128ELi128ELNS4_4UMMA5MajorE0ELSO_1ELNSN_7ScaleInE0ELSP_0EEEEEENS4_6LayoutISC_NS5_IJNSA_ILi0EEEST_ST_EEEEENS5_IJNS4_10UnderscoreESW_SW_EEEEENS4_13SM90_TMA_LOADENS4_14ComposedLayoutINS4_7SwizzleILi3ELi4ELi3EEENS4_18smem_ptr_flag_bitsILi16EEENSS_INS5_IJNSA_ILi8EEESF_EEENS5_IJSF_SB_EEEEEEEvNS4_8identityESZ_NS10_IS12_S14_NSS_INS5_IJSF_S15_EEENS5_IJSB_SF_EEEEEEEvS1A_EENS_8epilogue10collective18CollectiveEpilogueINS1G_23Sm100TmaWarpSpecializedILi4ELi2ELi32ELb1ELb0EEEJSG_NS5_IJNSS_ISE_SB_EENSS_INSA_ILi32EEESB_EEEEESH_SI_SH_SI_NS1G_6fusion15FusionCallbacksIS1K_NS1P_17LinearCombinationISH_fSH_fLNS_15FloatRoundStyleE2EEESG_S1O_JEEENS4_5SM1004TMEM4LOAD26SM100_TMEM_LOAD_32dp32b32xESZ_NS10_INS11_ILi2ELi4ELi3EEES14_NSS_INS5_IJS15_S1M_EEENS5_IJS1M_SB_EEEEEEENS4_39AutoVectorizingCopyWithAssumedAlignmentILi128EEENS4_14SM90_TMA_STOREES23_S25_S25_EEEvvEEEEvNT_6ParamsE --------------------------
	.section	.nv.constant0._ZN7cutlass13device_kernelINS_4gemm6kernel13GemmUniversalIN4cute5tupleIJiiiiEEENS1_10collective13CollectiveMmaINS1_35MainloopSm100TmaUmmaWarpSpecializedILi2ELi2ELi4ENS5_IJNS4_1CILi1EEESB_SB_EEEEENS5_IJNSA_ILi128EEESE_NSA_ILi64EEEEEENS_6half_tENS5_IJlSB_lEEESH_NS5_IJSB_llEEENS4_8TiledMMAINS4_8MMA_AtomIJNS4_20SM100_MMA_F16BF16_SSISH_SH_fLi128ELi128ELNS4_4UMMA5MajorE0ELSO_1ELNSN_7ScaleInE0ELSP_0EEEEEENS4_6LayoutISC_NS5_IJNSA_ILi0EEEST_ST_EEEEENS5_IJNS4_10UnderscoreESW_SW_EEEEENS4_13SM90_TMA_LOADENS4_14ComposedLayoutINS4_7SwizzleILi3ELi4ELi3EEENS4_18smem_ptr_flag_bitsILi16EEENSS_INS5_IJNSA_ILi8EEESF_EEENS5_IJSF_SB_EEEEEEEvNS4_8identityESZ_NS10_IS12_S14_NSS_INS5_IJSF_S15_EEENS5_IJSB_SF_EEEEEEEvS1A_EENS_8epilogue10collective18CollectiveEpilogueINS1G_23Sm100TmaWarpSpecializedILi4ELi2ELi32ELb1ELb0EEEJSG_NS5_IJNSS_ISE_SB_EENSS_INSA_ILi32EEESB_EEEEESH_SI_SH_SI_NS1G_6fusion15FusionCallbacksIS1K_NS1P_17LinearCombinationISH_fSH_fLNS_15FloatRoundStyleE2EEESG_S1O_JEEENS4_5SM1004TMEM4LOAD26SM100_TMEM_LOAD_32dp32b32xESZ_NS10_INS11_ILi2ELi4ELi3EEES14_NSS_INS5_IJS15_S1M_EEENS5_IJS1M_SB_EEEEEEENS4_39AutoVectorizingCopyWithAssumedAlignmentILi128EEENS4_14SM90_TMA_STOREES23_S25_S25_EEEvvEEEEvNT_6ParamsE,"a",@progbits
	.sectionflags	@""
	.align	4
.nv.constant0._ZN7cutlass13device_kernelINS_4gemm6kernel13GemmUniversalIN4cute5tupleIJiiiiEEENS1_10collective13CollectiveMmaINS1_35MainloopSm100TmaUmmaWarpSpecializedILi2ELi2ELi4ENS5_IJNS4_1CILi1EEESB_SB_EEEEENS5_IJNSA_ILi128EEESE_NSA_ILi64EEEEEENS_6half_tENS5_IJlSB_lEEESH_NS5_IJSB_llEEENS4_8TiledMMAINS4_8MMA_AtomIJNS4_20SM100_MMA_F16BF16_SSISH_SH_fLi128ELi128ELNS4_4UMMA5MajorE0ELSO_1ELNSN_7ScaleInE0ELSP_0EEEEEENS4_6LayoutISC_NS5_IJNSA_ILi0EEEST_ST_EEEEENS5_IJNS4_10UnderscoreESW_SW_EEEEENS4_13SM90_TMA_LOADENS4_14ComposedLayoutINS4_7SwizzleILi3ELi4ELi3EEENS4_18smem_ptr_flag_bitsILi16EEENSS_INS5_IJNSA_ILi8EEESF_EEENS5_IJSF_SB_EEEEEEEvNS4_8identityESZ_NS10_IS12_S14_NSS_INS5_IJSF_S15_EEENS5_IJSB_SF_EEEEEEEvS1A_EENS_8epilogue10collective18CollectiveEpilogueINS1G_23Sm100TmaWarpSpecializedILi4ELi2ELi32ELb1ELb0EEEJSG_NS5_IJNSS_ISE_SB_EENSS_INSA_ILi32EEESB_EEEEESH_SI_SH_SI_NS1G_6fusion15FusionCallbacksIS1K_NS1P_17LinearCombinationISH_fSH_fLNS_15FloatRoundStyleE2EEESG_S1O_JEEENS4_5SM1004TMEM4LOAD26SM100_TMEM_LOAD_32dp32b32xESZ_NS10_INS11_ILi2ELi4ELi3EEES14_NSS_INS5_IJS15_S1M_EEENS5_IJS1M_SB_EEEEEEENS4_39AutoVectorizingCopyWithAssumedAlignmentILi128EEENS4_14SM90_TMA_STOREES23_S25_S25_EEEvvEEEEvNT_6ParamsE:
	.zero		2944


//--------------------- SYMBOLS --------------------------

	.type		.nv.reservedSmem.offset0,@object
	.size		.nv.reservedSmem.offset0,0x4
	.type		.nv.reservedSmem.cap,@object
	.size		.nv.reservedSmem.cap,0x4
	.type		__assertfail,@function
